//
// Generated by NVIDIA NVVM Compiler
//
// Compiler Build ID: CL-36424714
// Cuda compilation tools, release 13.0, V13.0.88
// Based on NVVM 20.0.0
//

.version 9.0
.target sm_100
.address_size 64

	// .globl	_Z10cuda_hellov
.extern .func  (.param .b32 func_retval0) vprintf
(
	.param .b64 vprintf_param_0,
	.param .b64 vprintf_param_1
)
;
.global .align 1 .b8 $str[47] = {72, 101, 108, 108, 111, 32, 87, 111, 114, 108, 100, 32, 102, 114, 111, 109, 32, 71, 80, 85, 44, 32, 98, 108, 111, 99, 107, 32, 37, 100, 32, 97, 110, 100, 32, 116, 104, 114, 101, 97, 100, 32, 37, 100, 33, 10};

.visible .entry _Z10cuda_hellov()
{
	.local .align 8 .b8 	__local_depot0[8];
	.reg .b64 	%SP;
	.reg .b64 	%SPL;
	.reg .b32 	%r<5>;
	.reg .b64 	%rd<5>;

	mov.u64 	%SPL, __local_depot0;
	cvta.local.u64 	%SP, %SPL;
	add.u64 	%rd1, %SP, 0;
	add.u64 	%rd2, %SPL, 0;
	mov.u32 	%r1, %ctaid.x;
	mov.u32 	%r2, %tid.x;
	st.local.v2.u32 	[%rd2], {%r1, %r2};
	mov.u64 	%rd3, $str;
	cvta.global.u64 	%rd4, %rd3;
	{ // callseq 0, 0
	.param .b64 param0;
	st.param.b64 	[param0], %rd4;
	.param .b64 param1;
	st.param.b64 	[param1], %rd1;
	.param .b32 retval0;
	call.uni (retval0), 
	vprintf, 
	(
	param0, 
	param1
	);
	ld.param.b32 	%r3, [retval0];
	} // callseq 0
	ret;

}
	// .globl	_Z20calculateNextLatticePaS_m
.visible .entry _Z20calculateNextLatticePaS_m(
	.param .u64 .ptr .align 1 _Z20calculateNextLatticePaS_m_param_0,
	.param .u64 .ptr .align 1 _Z20calculateNextLatticePaS_m_param_1,
	.param .u64 _Z20calculateNextLatticePaS_m_param_2
)
{
	.reg .pred 	%p<12>;
	.reg .b16 	%rs<20>;
	.reg .b32 	%r<22>;
	.reg .b64 	%rd<70>;

	ld.param.u64 	%rd31, [_Z20calculateNextLatticePaS_m_param_0];
	ld.param.u64 	%rd32, [_Z20calculateNextLatticePaS_m_param_1];
	ld.param.u64 	%rd33, [_Z20calculateNextLatticePaS_m_param_2];
	mov.u32 	%r1, %ntid.x;
	mov.u32 	%r2, %ctaid.x;
	mov.u32 	%r3, %tid.x;
	mad.lo.s32 	%r4, %r1, %r2, %r3;
	cvt.u64.u32 	%rd1, %r4;
	and.b64  	%rd34, %rd33, -4294967296;
	setp.ne.s64 	%p1, %rd34, 0;
	@%p1 bra 	$L__BB1_2;
	cvt.u32.u64 	%r5, %rd33;
	cvt.u32.u64 	%r6, %rd1;
	div.u32 	%r7, %r6, %r5;
	mul.lo.s32 	%r8, %r7, %r5;
	sub.s32 	%r9, %r6, %r8;
	cvt.u64.u32 	%rd64, %r7;
	cvt.u64.u32 	%rd65, %r9;
	bra.uni 	$L__BB1_3;
$L__BB1_2:
	div.u64 	%rd64, %rd1, %rd33;
	mul.lo.s64 	%rd35, %rd64, %rd33;
	sub.s64 	%rd65, %rd1, %rd35;
$L__BB1_3:
	mul.lo.s64 	%rd36, %rd33, %rd33;
	setp.le.u64 	%p2, %rd36, %rd1;
	@%p2 bra 	$L__BB1_25;
	cvta.to.global.u64 	%rd8, %rd31;
	mul.lo.s64 	%rd9, %rd64, %rd33;
	add.s64 	%rd10, %rd9, %rd65;
	add.s64 	%rd37, %rd8, %rd10;
	ld.global.u8 	%rs1, [%rd37];
	cvt.u16.u64 	%rs2, %rd64;
	and.b16  	%rs9, %rs2, 255;
	setp.ne.s16 	%p3, %rs9, 0;
	@%p3 bra 	$L__BB1_6;
	add.s64 	%rd66, %rd33, -1;
	bra.uni 	$L__BB1_9;
$L__BB1_6:
	add.s64 	%rd38, %rd64, -1;
	cvt.s64.s8 	%rd12, %rd38;
	or.b64  	%rd39, %rd12, %rd33;
	and.b64  	%rd40, %rd39, -4294967296;
	setp.ne.s64 	%p4, %rd40, 0;
	@%p4 bra 	$L__BB1_8;
	cvt.u32.u64 	%r10, %rd33;
	cvt.u32.u64 	%r11, %rd12;
	rem.u32 	%r12, %r11, %r10;
	cvt.u64.u32 	%rd66, %r12;
	bra.uni 	$L__BB1_9;
$L__BB1_8:
	rem.u64 	%rd66, %rd12, %rd33;
$L__BB1_9:
	cvt.s64.s8 	%rd41, %rd66;
	mad.lo.s64 	%rd42, %rd41, %rd33, %rd65;
	add.s64 	%rd43, %rd8, %rd42;
	ld.global.u8 	%rs10, [%rd43];
	add.s16 	%rs3, %rs10, %rs1;
	add.s16 	%rs4, %rs2, 1;
	and.b16  	%rs11, %rs4, 255;
	setp.ne.s16 	%p5, %rs11, 255;
	@%p5 bra 	$L__BB1_11;
	add.s64 	%rd67, %rd33, -1;
	bra.uni 	$L__BB1_14;
$L__BB1_11:
	cvt.u64.u16 	%rd44, %rs4;
	cvt.s64.s8 	%rd17, %rd44;
	or.b64  	%rd45, %rd17, %rd33;
	and.b64  	%rd46, %rd45, -4294967296;
	setp.ne.s64 	%p6, %rd46, 0;
	@%p6 bra 	$L__BB1_13;
	cvt.u32.u64 	%r13, %rd33;
	cvt.u32.u64 	%r14, %rd17;
	rem.u32 	%r15, %r14, %r13;
	cvt.u64.u32 	%rd67, %r15;
	bra.uni 	$L__BB1_14;
$L__BB1_13:
	rem.u64 	%rd67, %rd17, %rd33;
$L__BB1_14:
	cvt.s64.s8 	%rd47, %rd67;
	mad.lo.s64 	%rd48, %rd47, %rd33, %rd65;
	add.s64 	%rd49, %rd8, %rd48;
	ld.global.u8 	%rs12, [%rd49];
	add.s16 	%rs5, %rs3, %rs12;
	cvt.u16.u64 	%rs6, %rd65;
	and.b16  	%rs13, %rs6, 255;
	setp.ne.s16 	%p7, %rs13, 0;
	@%p7 bra 	$L__BB1_16;
	add.s64 	%rd68, %rd33, -1;
	bra.uni 	$L__BB1_19;
$L__BB1_16:
	add.s64 	%rd50, %rd65, -1;
	cvt.s64.s8 	%rd22, %rd50;
	or.b64  	%rd51, %rd22, %rd33;
	and.b64  	%rd52, %rd51, -4294967296;
	setp.ne.s64 	%p8, %rd52, 0;
	@%p8 bra 	$L__BB1_18;
	cvt.u32.u64 	%r16, %rd33;
	cvt.u32.u64 	%r17, %rd22;
	rem.u32 	%r18, %r17, %r16;
	cvt.u64.u32 	%rd68, %r18;
	bra.uni 	$L__BB1_19;
$L__BB1_18:
	rem.u64 	%rd68, %rd22, %rd33;
$L__BB1_19:
	cvt.s64.s8 	%rd53, %rd68;
	add.s64 	%rd54, %rd53, %rd9;
	add.s64 	%rd55, %rd8, %rd54;
	ld.global.u8 	%rs14, [%rd55];
	add.s16 	%rs7, %rs5, %rs14;
	add.s16 	%rs8, %rs6, 1;
	and.b16  	%rs15, %rs8, 255;
	setp.ne.s16 	%p9, %rs15, 255;
	@%p9 bra 	$L__BB1_21;
	add.s64 	%rd69, %rd33, -1;
	bra.uni 	$L__BB1_24;
$L__BB1_21:
	cvt.u64.u16 	%rd56, %rs8;
	cvt.s64.s8 	%rd27, %rd56;
	or.b64  	%rd57, %rd27, %rd33;
	and.b64  	%rd58, %rd57, -4294967296;
	setp.ne.s64 	%p10, %rd58, 0;
	@%p10 bra 	$L__BB1_23;
	cvt.u32.u64 	%r19, %rd33;
	cvt.u32.u64 	%r20, %rd27;
	rem.u32 	%r21, %r20, %r19;
	cvt.u64.u32 	%rd69, %r21;
	bra.uni 	$L__BB1_24;
$L__BB1_23:
	rem.u64 	%rd69, %rd27, %rd33;
$L__BB1_24:
	cvt.s64.s8 	%rd59, %rd69;
	add.s64 	%rd60, %rd59, %rd9;
	add.s64 	%rd61, %rd8, %rd60;
	ld.global.u8 	%rs16, [%rd61];
	add.s16 	%rs17, %rs7, %rs16;
	cvt.s16.s8 	%rs18, %rs17;
	setp.gt.s16 	%p11, %rs18, -1;
	selp.b16 	%rs19, 1, -1, %p11;
	cvta.to.global.u64 	%rd62, %rd32;
	add.s64 	%rd63, %rd62, %rd10;
	st.global.u8 	[%rd63], %rs19;
$L__BB1_25:
	ret;

}


// ===== COMPILED SASS (sm_100) =====

	.target	sm_100

	.elftype	@"ET_EXEC"


//--------------------- .note.nv.tkinfo           --------------------------
	.section	.note.nv.tkinfo,"",@"SHT_NOTE"
	.sectionflags	@"SHF_NOTE_NV_TKINFO"
	.tkinfo
        /*0018*/ 	.word	0x00000002
        /*0030*/ 	.string	""
        /*0030*/ 	.string	"ptxas"
        /*0030*/ 	.string	"Cuda compilation tools, release 13.0, V13.0.88"
        /*0030*/ 	.string	"Build cuda_13.0.r13.0/compiler.36424714_0"
        /*0030*/ 	.string	"-arch sm_100 -m 64 "



//--------------------- .note.nv.cuinfo           --------------------------
	.section	.note.nv.cuinfo,"",@"SHT_NOTE"
	.sectionflags	@"SHF_NOTE_NV_CUINFO"
        /*0018*/ 	.short	0x0002
        /*001a*/ 	.short	0x0064
        /*001c*/ 	.short	0x0082
	.zero		2


//--------------------- .nv.info                  --------------------------
	.section	.nv.info,"",@"SHT_CUDA_INFO"
	.align	4


	//----- nvinfo : EIATTR_REGCOUNT
	.align		4
        /*0000*/ 	.byte	0x04, 0x2f
        /*0002*/ 	.short	(.L_2 - .L_1)
	.align		4
.L_1:
        /*0004*/ 	.word	index@(_Z10cuda_hellov)
        /*0008*/ 	.word	0x00000018


	//----- nvinfo : EIATTR_FRAME_SIZE
	.align		4
.L_2:
        /*000c*/ 	.byte	0x04, 0x11
        /*000e*/ 	.short	(.L_4 - .L_3)
	.align		4
.L_3:
        /*0010*/ 	.word	index@(_Z10cuda_hellov)
        /*0014*/ 	.word	0x00000008


	//----- nvinfo : EIATTR_REGCOUNT
	.align		4
.L_4:
        /*0018*/ 	.byte	0x04, 0x2f
        /*001a*/ 	.short	(.L_6 - .L_5)
	.align		4
.L_5:
        /*001c*/ 	.word	index@(_Z20calculateNextLatticePaS_m)
        /*0020*/ 	.word	0x0000001a


	//----- nvinfo : EIATTR_FRAME_SIZE
	.align		4
.L_6:
        /*0024*/ 	.byte	0x04, 0x11
        /*0026*/ 	.short	(.L_8 - .L_7)
	.align		4
.L_7:
        /*0028*/ 	.word	index@($__internal_1_$__cuda_sm20_rem_u64)
        /*002c*/ 	.word	0x00000000


	//----- nvinfo : EIATTR_FRAME_SIZE
	.align		4
.L_8:
        /*0030*/ 	.byte	0x04, 0x11
        /*0032*/ 	.short	(.L_10 - .L_9)
	.align		4
.L_9:
        /*0034*/ 	.word	index@($__internal_0_$__cuda_sm20_div_u64)
        /*0038*/ 	.word	0x00000000


	//----- nvinfo : EIATTR_FRAME_SIZE
	.align		4
.L_10:
        /*003c*/ 	.byte	0x04, 0x11
        /*003e*/ 	.short	(.L_12 - .L_11)
	.align		4
.L_11:
        /*0040*/ 	.word	index@(_Z20calculateNextLatticePaS_m)
        /*0044*/ 	.word	0x00000000


	//----- nvinfo : EIATTR_MIN_STACK_SIZE
	.align		4
.L_12:
        /*0048*/ 	.byte	0x04, 0x12
        /*004a*/ 	.short	(.L_14 - .L_13)
	.align		4
.L_13:
        /*004c*/ 	.word	index@(_Z20calculateNextLatticePaS_m)
        /*0050*/ 	.word	0x00000000


	//----- nvinfo : EIATTR_MIN_STACK_SIZE
	.align		4
.L_14:
        /*0054*/ 	.byte	0x04, 0x12
        /*0056*/ 	.short	(.L_16 - .L_15)
	.align		4
.L_15:
        /*0058*/ 	.word	index@(_Z10cuda_hellov)
        /*005c*/ 	.word	0x00000008
.L_16:


//--------------------- .nv.compat                --------------------------
	.section	.nv.compat,"",@"SHT_CUDA_COMPAT_INFO"
	.align	4
        /*0000*/ 	.byte	0x02, 0x09, 0x00, 0x00, 0x02, 0x02, 0x01, 0x00, 0x02, 0x05, 0x05, 0x00, 0x03, 0x07, 0x01, 0x01
        /*0010*/ 	.byte	0x02, 0x03, 0x00, 0x00, 0x02, 0x06, 0x01, 0x00, 0x04, 0x0b, 0x08, 0x00, 0x09, 0x00, 0x00, 0x00
        /*0020*/ 	.byte	0x00, 0x00, 0x00, 0x00


//--------------------- .nv.info._Z20calculateNextLatticePaS_m --------------------------
	.section	.nv.info._Z20calculateNextLatticePaS_m,"",@"SHT_CUDA_INFO"
	.sectionflags	@""
	.align	4


	//----- nvinfo : EIATTR_CUDA_API_VERSION
	.align		4
        /*0000*/ 	.byte	0x04, 0x37
        /*0002*/ 	.short	(.L_18 - .L_17)
.L_17:
        /*0004*/ 	.word	0x00000082


	//----- nvinfo : EIATTR_KPARAM_INFO
	.align		4
.L_18:
        /*0008*/ 	.byte	0x04, 0x17
        /*000a*/ 	.short	(.L_20 - .L_19)
.L_19:
        /*000c*/ 	.word	0x00000000
        /*0010*/ 	.short	0x0002
        /*0012*/ 	.short	0x0010
        /*0014*/ 	.byte	0x00, 0xf0, 0x21, 0x00


	//----- nvinfo : EIATTR_KPARAM_INFO
	.align		4
.L_20:
        /*0018*/ 	.byte	0x04, 0x17
        /*001a*/ 	.short	(.L_22 - .L_21)
.L_21:
        /*001c*/ 	.word	0x00000000
        /*0020*/ 	.short	0x0001
        /*0022*/ 	.short	0x0008
        /*0024*/ 	.byte	0x00, 0xf5, 0x21, 0x00


	//----- nvinfo : EIATTR_KPARAM_INFO
	.align		4
.L_22:
        /*0028*/ 	.byte	0x04, 0x17
        /*002a*/ 	.short	(.L_24 - .L_23)
.L_23:
        /*002c*/ 	.word	0x00000000
        /*0030*/ 	.short	0x0000
        /*0032*/ 	.short	0x0000
        /*0034*/ 	.byte	0x00, 0xf5, 0x21, 0x00


	//----- nvinfo : EIATTR_SPARSE_MMA_MASK
	.align		4
.L_24:
        /*0038*/ 	.byte	0x03, 0x50
        /*003a*/ 	.short	0x0000


	//----- nvinfo : EIATTR_MAXREG_COUNT
	.align		4
        /*003c*/ 	.byte	0x03, 0x1b
        /*003e*/ 	.short	0x00ff


	//----- nvinfo : EIATTR_MERCURY_ISA_VERSION
	.align		4
        /*0040*/ 	.byte	0x03, 0x5f
        /*0042*/ 	.short	0x0101


	//----- nvinfo : EIATTR_VRC_CTA_INIT_COUNT
	.align		4
        /*0044*/ 	.byte	0x02, 0x4a
	.zero		1
	.zero		1


	//----- nvinfo : EIATTR_EXIT_INSTR_OFFSETS
	.align		4
        /*0048*/ 	.byte	0x04, 0x1c
        /*004a*/ 	.short	(.L_26 - .L_25)


	//   ....[0]....
.L_25:
        /*004c*/ 	.word	0x00000340


	//   ....[1]....
        /*0050*/ 	.word	0x00001000


	//----- nvinfo : EIATTR_CRS_STACK_SIZE
	.align		4
.L_26:
        /*0054*/ 	.byte	0x04, 0x1e
        /*0056*/ 	.short	(.L_28 - .L_27)
.L_27:
        /*0058*/ 	.word	0x00000000


	//----- nvinfo : EIATTR_CBANK_PARAM_SIZE
	.align		4
.L_28:
        /*005c*/ 	.byte	0x03, 0x19
        /*005e*/ 	.short	0x0018


	//----- nvinfo : EIATTR_PARAM_CBANK
	.align		4
        /*0060*/ 	.byte	0x04, 0x0a
        /*0062*/ 	.short	(.L_30 - .L_29)
	.align		4
.L_29:
        /*0064*/ 	.word	index@(.nv.constant0._Z20calculateNextLatticePaS_m)
        /*0068*/ 	.short	0x0380
        /*006a*/ 	.short	0x0018


	//----- nvinfo : EIATTR_SW_WAR
	.align		4
.L_30:
        /*006c*/ 	.byte	0x04, 0x36
        /*006e*/ 	.short	(.L_32 - .L_31)
.L_31:
        /*0070*/ 	.word	0x00000008
.L_32:


//--------------------- .nv.info._Z10cuda_hellov  --------------------------
	.section	.nv.info._Z10cuda_hellov,"",@"SHT_CUDA_INFO"
	.sectionflags	@""
	.align	4


	//----- nvinfo : EIATTR_CUDA_API_VERSION
	.align		4
        /*0000*/ 	.byte	0x04, 0x37
        /*0002*/ 	.short	(.L_34 - .L_33)
.L_33:
        /*0004*/ 	.word	0x00000082


	//----- nvinfo : EIATTR_SPARSE_MMA_MASK
	.align		4
.L_34:
        /*0008*/ 	.byte	0x03, 0x50
        /*000a*/ 	.short	0x0000


	//----- nvinfo : EIATTR_MAXREG_COUNT
	.align		4
        /*000c*/ 	.byte	0x03, 0x1b
        /*000e*/ 	.short	0x00ff


	//----- nvinfo : EIATTR_EXTERNS
	.align		4
        /*0010*/ 	.byte	0x04, 0x0f
        /*0012*/ 	.short	(.L_36 - .L_35)


	//   ....[0]....
	.align		4
.L_35:
        /*0014*/ 	.word	index@(vprintf)


	//----- nvinfo : EIATTR_MERCURY_ISA_VERSION
	.align		4
.L_36:
        /*0018*/ 	.byte	0x03, 0x5f
        /*001a*/ 	.short	0x0101


	//----- nvinfo : EIATTR_VRC_CTA_INIT_COUNT
	.align		4
        /*001c*/ 	.byte	0x02, 0x4a
	.zero		1
	.zero		1


	//----- nvinfo : EIATTR_SYSCALL_OFFSETS
	.align		4
        /*0020*/ 	.byte	0x04, 0x46
        /*0022*/ 	.short	(.L_38 - .L_37)


	//   ....[0]....
.L_37:
        /*0024*/ 	.word	0x000000f0


	//----- nvinfo : EIATTR_EXIT_INSTR_OFFSETS
	.align		4
.L_38:
        /*0028*/ 	.byte	0x04, 0x1c
        /*002a*/ 	.short	(.L_40 - .L_39)


	//   ....[0]....
.L_39:
        /*002c*/ 	.word	0x00000100


	//----- nvinfo : EIATTR_SW_WAR
	.align		4
.L_40:
        /*0030*/ 	.byte	0x04, 0x36
        /*0032*/ 	.short	(.L_42 - .L_41)
.L_41:
        /*0034*/ 	.word	0x00000008
.L_42:


//--------------------- .nv.callgraph             --------------------------
	.section	.nv.callgraph,"",@"SHT_CUDA_CALLGRAPH"
	.align	4
	.sectionentsize	8
	.align		4
        /*0000*/ 	.word	0x00000000
	.align		4
        /*0004*/ 	.word	0xffffffff
	.align		4
        /*0008*/ 	.word	index@(_Z10cuda_hellov)
	.align		4
        /*000c*/ 	.word	index@(vprintf)
	.align		4
        /*0010*/ 	.word	0x00000000
	.align		4
        /*0014*/ 	.word	0xfffffffe
	.align		4
        /*0018*/ 	.word	0x00000000
	.align		4
        /*001c*/ 	.word	0xfffffffd
	.align		4
        /*0020*/ 	.word	0x00000000
	.align		4
        /*0024*/ 	.word	0xfffffffc


//--------------------- .nv.constant4             --------------------------
	.section	.nv.constant4,"a",@progbits
	.align	8
	.align		8
.nv.constant4:
        /*0000*/ 	.dword	$str
	.align		8
        /*0008*/ 	.dword	vprintf


//--------------------- .text._Z20calculateNextLatticePaS_m --------------------------
	.section	.text._Z20calculateNextLatticePaS_m,"ax",@progbits
	.align	128
        .global         _Z20calculateNextLatticePaS_m
        .type           _Z20calculateNextLatticePaS_m,@function
        .size           _Z20calculateNextLatticePaS_m,(.L_x_18 - _Z20calculateNextLatticePaS_m)
        .other          _Z20calculateNextLatticePaS_m,@"STO_CUDA_ENTRY STV_DEFAULT"
_Z20calculateNextLatticePaS_m:
.text._Z20calculateNextLatticePaS_m:
[----:B------:R-:W-:Y:S01]  /*0000*/  LDC R1, c[0x0][0x37c] ;  /* 0x0000df00ff017b82 */ /* 0x000fe20000000800 */
[----:B------:R-:W0:Y:S01]  /*0010*/  S2R R4, SR_CTAID.X ;  /* 0x0000000000047919 */ /* 0x000e220000002500 */
[----:B------:R-:W1:Y:S01]  /*0020*/  LDCU UR11, c[0x0][0x394] ;  /* 0x00007280ff0b77ac */ /* 0x000e620008000800 */
[----:B------:R-:W0:Y:S01]  /*0030*/  S2R R5, SR_TID.X ;  /* 0x0000000000057919 */ /* 0x000e220000002100 */
[----:B------:R-:W0:Y:S01]  /*0040*/  LDCU UR4, c[0x0][0x360] ;  /* 0x00006c00ff0477ac */ /* 0x000e220008000800 */
[----:B-1----:R-:W-:Y:S01]  /*0050*/  UISETP.NE.U32.AND UP0, UPT, UR11, URZ, UPT ;  /* 0x000000ff0b00728c */ /* 0x002fe2000bf05070 */
[----:B0-----:R-:W-:-:S08]  /*0060*/  IMAD R4, R4, UR4, R5 ;  /* 0x0000000404047c24 */ /* 0x001fd0000f8e0205 */
[----:B------:R-:W-:Y:S05]  /*0070*/  BRA.U UP0, `(.L_x_0) ;  /* 0x0000000100607547 */ /* 0x000fea000b800000 */
[----:B------:R-:W0:Y:S01]  /*0080*/  LDCU UR10, c[0x0][0x390] ;  /* 0x00007200ff0a77ac */ /* 0x000e220008000800 */
[----:B------:R-:W-:Y:S01]  /*0090*/  IMAD.MOV.U32 R11, RZ, RZ, RZ ;  /* 0x000000ffff0b7224 */ /* 0x000fe200078e00ff */
[----:B0-----:R-:W0:Y:S01]  /*00a0*/  I2F.U32.RP R0, UR10 ;  /* 0x0000000a00007d06 */ /* 0x001e220008209000 */
[----:B------:R-:W-:-:S07]  /*00b0*/  ISETP.NE.U32.AND P2, PT, RZ, UR10, PT ;  /* 0x0000000aff007c0c */ /* 0x000fce000bf45070 */
[----:B0-----:R-:W0:Y:S02]  /*00c0*/  MUFU.RCP R0, R0 ;  /* 0x0000000000007308 */ /* 0x001e240000001000 */
[----:B0-----:R-:W-:-:S06]  /*00d0*/  VIADD R2, R0, 0xffffffe ;  /* 0x0ffffffe00027836 */ /* 0x001fcc0000000000 */
[----:B------:R0:W1:Y:S02]  /*00e0*/  F2I.FTZ.U32.TRUNC.NTZ R3, R2 ;  /* 0x0000000200037305 */ /* 0x000064000021f000 */
[----:B0-----:R-:W-:Y:S02]  /*00f0*/  IMAD.MOV.U32 R2, RZ, RZ, RZ ;  /* 0x000000ffff027224 */ /* 0x001fe400078e00ff */
[----:B-1----:R-:W-:-:S04]  /*0100*/  IMAD R6, R3, UR10, RZ ;  /* 0x0000000a03067c24 */ /* 0x002fc8000f8e02ff */
[----:B------:R-:W-:-:S04]  /*0110*/  IMAD.MOV R7, RZ, RZ, -R6 ;  /* 0x000000ffff077224 */ /* 0x000fc800078e0a06 */
[----:B------:R-:W-:-:S06]  /*0120*/  IMAD.HI.U32 R3, R3, R7, R2 ;  /* 0x0000000703037227 */ /* 0x000fcc00078e0002 */
[----:B------:R-:W-:-:S05]  /*0130*/  IMAD.HI.U32 R2, R3, R4, RZ ;  /* 0x0000000403027227 */ /* 0x000fca00078e00ff */
[----:B------:R-:W-:-:S05]  /*0140*/  IADD3 R3, PT, PT, -R2, RZ, RZ ;  /* 0x000000ff02037210 */ /* 0x000fca0007ffe1ff */
[----:B------:R-:W-:-:S05]  /*0150*/  IMAD R3, R3, UR10, R4 ;  /* 0x0000000a03037c24 */ /* 0x000fca000f8e0204 */
[----:B------:R-:W-:-:S13]  /*0160*/  ISETP.GE.U32.AND P0, PT, R3, UR10, PT ;  /* 0x0000000a03007c0c */ /* 0x000fda000bf06070 */
[----:B------:R-:W-:Y:S02]  /*0170*/  @P0 VIADD R3, R3, -UR10 ;  /* 0x8000000a03030c36 */ /* 0x000fe40008000000 */
[----:B------:R-:W-:-:S03]  /*0180*/  @P0 VIADD R2, R2, 0x1 ;  /* 0x0000000102020836 */ /* 0x000fc60000000000 */
[----:B------:R-:W-:-:S13]  /*0190*/  ISETP.GE.U32.AND P1, PT, R3, UR10, PT ;  /* 0x0000000a03007c0c */ /* 0x000fda000bf26070 */
[----:B------:R-:W-:Y:S01]  /*01a0*/  @P1 VIADD R2, R2, 0x1 ;  /* 0x0000000102021836 */ /* 0x000fe20000000000 */
[----:B------:R-:W-:-:S04]  /*01b0*/  @!P2 LOP3.LUT R2, RZ, UR10, RZ, 0x33, !PT ;  /* 0x0000000aff02ac12 */ /* 0x000fc8000f8e33ff */
[----:B------:R-:W-:-:S05]  /*01c0*/  IADD3 R3, PT, PT, -R2, RZ, RZ ;  /* 0x000000ff02037210 */ /* 0x000fca0007ffe1ff */
[----:B------:R-:W-:Y:S02]  /*01d0*/  IMAD R0, R3, UR10, R4 ;  /* 0x0000000a03007c24 */ /* 0x000fe4000f8e0204 */
[----:B------:R-:W-:Y:S01]  /*01e0*/  IMAD.MOV.U32 R3, RZ, RZ, RZ ;  /* 0x000000ffff037224 */ /* 0x000fe200078e00ff */
[----:B------:R-:W-:Y:S06]  /*01f0*/  BRA `(.L_x_1) ;  /* 0x0000000000347947 */ /* 0x000fec0003800000 */
.L_x_0:
[----:B------:R-:W-:-:S07]  /*0200*/  MOV R0, 0x220 ;  /* 0x0000022000007802 */ /* 0x000fce0000000f00 */
[----:B------:R-:W-:Y:S05]  /*0210*/  CALL.REL.NOINC `($__internal_0_$__cuda_sm20_div_u64) ;  /* 0x0000000c007c7944 */ /* 0x000fea0003c00000 */
[----:B------:R-:W0:Y:S01]  /*0220*/  LDCU.64 UR10, c[0x0][0x390] ;  /* 0x00007200ff0a77ac */ /* 0x000e220008000a00 */
[----:B------:R-:W-:Y:S01]  /*0230*/  IADD3 R11, P0, PT, RZ, -R6, RZ ;  /* 0x80000006ff0b7210 */ /* 0x000fe20007f1e0ff */
[----:B------:R-:W-:-:S04]  /*0240*/  HFMA2 R5, -RZ, RZ, 0, 0 ;  /* 0x00000000ff057431 */ /* 0x000fc800000001ff */
[----:B------:R-:W-:-:S04]  /*0250*/  IMAD.X R0, RZ, RZ, ~R7, P0 ;  /* 0x000000ffff007224 */ /* 0x000fc800000e0e07 */
[----:B0-----:R-:W-:Y:S02]  /*0260*/  IMAD R0, R0, UR10, RZ ;  /* 0x0000000a00007c24 */ /* 0x001fe4000f8e02ff */
[----:B------:R-:W-:-:S04]  /*0270*/  IMAD.WIDE.U32 R2, R11, UR10, R4 ;  /* 0x0000000a0b027c25 */ /* 0x000fc8000f8e0004 */
[----:B------:R-:W-:Y:S02]  /*0280*/  IMAD R11, R11, UR11, R0 ;  /* 0x0000000b0b0b7c24 */ /* 0x000fe4000f8e0200 */
[----:B------:R-:W-:Y:S02]  /*0290*/  IMAD.MOV.U32 R0, RZ, RZ, R2 ;  /* 0x000000ffff007224 */ /* 0x000fe400078e0002 */
[----:B------:R-:W-:Y:S01]  /*02a0*/  IMAD.IADD R11, R3, 0x1, R11 ;  /* 0x00000001030b7824 */ /* 0x000fe200078e020b */
[----:B------:R-:W-:Y:S01]  /*02b0*/  MOV R3, R7 ;  /* 0x0000000700037202 */ /* 0x000fe20000000f00 */
[----:B------:R-:W-:-:S07]  /*02c0*/  IMAD.MOV.U32 R2, RZ, RZ, R6 ;  /* 0x000000ffff027224 */ /* 0x000fce00078e0006 */
.L_x_1:
[----:B------:R-:W-:Y:S02]  /*02d0*/  UIMAD UR4, UR11, UR10, URZ ;  /* 0x0000000a0b0472a4 */ /* 0x000fe4000f8e02ff */
[----:B------:R-:W-:Y:S02]  /*02e0*/  UIMAD.WIDE.U32 UR6, UR10, UR10, URZ ;  /* 0x0000000a0a0672a5 */ /* 0x000fe4000f8e00ff */
[----:B------:R-:W-:-:S04]  /*02f0*/  UIMAD UR4, UR11, UR10, UR4 ;  /* 0x0000000a0b0472a4 */ /* 0x000fc8000f8e0204 */
[----:B------:R-:W-:Y:S01]  /*0300*/  UIADD3 UR4, UPT, UPT, UR7, UR4, URZ ;  /* 0x0000000407047290 */ /* 0x000fe2000fffe0ff */
[----:B------:R-:W-:-:S05]  /*0310*/  ISETP.LT.U32.AND P0, PT, R4, UR6, PT ;  /* 0x0000000604007c0c */ /* 0x000fca000bf01070 */
[----:B------:R-:W-:-:S05]  /*0320*/  IMAD.U32 R4, RZ, RZ, UR4 ;  /* 0x00000004ff047e24 */ /* 0x000fca000f8e00ff */
[----:B------:R-:W-:-:S13]  /*0330*/  ISETP.GT.U32.AND.EX P0, PT, R4, RZ, PT, P0 ;  /* 0x000000ff0400720c */ /* 0x000fda0003f04100 */
[----:B------:R-:W-:Y:S05]  /*0340*/  @!P0 EXIT ;  /* 0x000000000000894d */ /* 0x000fea0003800000 */
[----:B------:R-:W0:Y:S01]  /*0350*/  LDCU.64 UR4, c[0x0][0x380] ;  /* 0x00007000ff0477ac */ /* 0x000e220008000a00 */
[----:B------:R-:W-:Y:S02]  /*0360*/  IMAD R7, R3, UR10, RZ ;  /* 0x0000000a03077c24 */ /* 0x000fe4000f8e02ff */
[----:B------:R-:W-:Y:S01]  /*0370*/  IMAD.MOV.U32 R10, RZ, RZ, R0 ;  /* 0x000000ffff0a7224 */ /* 0x000fe200078e0000 */
[----:B------:R-:W1:Y:S01]  /*0380*/  LDCU.64 UR8, c[0x0][0x358] ;  /* 0x00006b00ff0877ac */ /* 0x000e620008000a00 */
[C---:B------:R-:W-:Y:S02]  /*0390*/  IMAD R7, R2.reuse, UR11, R7 ;  /* 0x0000000b02077c24 */ /* 0x040fe4000f8e0207 */
[----:B------:R-:W-:-:S04]  /*03a0*/  IMAD.WIDE.U32 R4, R2, UR10, R10 ;  /* 0x0000000a02047c25 */ /* 0x000fc8000f8e000a */
[----:B------:R-:W-:Y:S01]  /*03b0*/  IMAD.IADD R10, R5, 0x1, R7 ;  /* 0x00000001050a7824 */ /* 0x000fe200078e0207 */
[----:B0-----:R-:W-:-:S04]  /*03c0*/  IADD3 R6, P0, PT, R4, UR4, RZ ;  /* 0x0000000404067c10 */ /* 0x001fc8000ff1e0ff */
[----:B------:R-:W-:Y:S02]  /*03d0*/  IADD3.X R7, PT, PT, R10, UR5, RZ, P0, !PT ;  /* 0x000000050a077c10 */ /* 0x000fe400087fe4ff */
[----:B------:R-:W-:Y:S01]  /*03e0*/  MOV R8, R2 ;  /* 0x0000000200087202 */ /* 0x000fe20000000f00 */
[----:B------:R-:W-:Y:S01]  /*03f0*/  UMOV UR6, 0xffffffff ;  /* 0xffffffff00067882 */ /* 0x000fe20000000000 */
[----:B------:R-:W0:Y:S01]  /*0400*/  LDCU.64 UR4, c[0x0][0x390] ;  /* 0x00007200ff0477ac */ /* 0x000e220008000a00 */
[----:B-1----:R1:W5:Y:S01]  /*0410*/  LDG.E.U8 R13, desc[UR8][R6.64] ;  /* 0x00000008060d7981 */ /* 0x002362000c1e1100 */
[----:B------:R-:W-:Y:S01]  /*0420*/  PRMT R14, R8, 0x7610, R14 ;  /* 0x00007610080e7816 */ /* 0x000fe2000000000e */
[----:B------:R-:W-:Y:S01]  /*0430*/  BSSY.RECONVERGENT B0, `(.L_x_2) ;  /* 0x000001f000007945 */ /* 0x000fe20003800200 */
[----:B------:R-:W-:Y:S02]  /*0440*/  UIADD3 UR6, UPT, UPT, UR10, UR6, URZ ;  /* 0x000000060a067290 */ /* 0x000fe4000fffe0ff */
[----:B------:R-:W-:-:S13]  /*0450*/  LOP3.LUT P0, RZ, R14, 0xff, RZ, 0xc0, !PT ;  /* 0x000000ff0eff7812 */ /* 0x000fda000780c0ff */
[----:B------:R-:W-:Y:S01]  /*0460*/  @!P0 IMAD.U32 R8, RZ, RZ, UR6 ;  /* 0x00000006ff088e24 */ /* 0x000fe2000f8e00ff */
[----:B01----:R-:W-:Y:S06]  /*0470*/  @!P0 BRA `(.L_x_3) ;  /* 0x0000000000688947 */ /* 0x003fec0003800000 */
[----:B------:R-:W-:-:S05]  /*0480*/  VIADD R6, R2, 0xffffffff ;  /* 0xffffffff02067836 */ /* 0x000fca0000000000 */
[----:B------:R-:W-:-:S04]  /*0490*/  PRMT R15, R6, 0x8880, RZ ;  /* 0x00008880060f7816 */ /* 0x000fc800000000ff */
[----:B------:R-:W-:-:S04]  /*04a0*/  SHF.R.S32.HI R17, RZ, 0x1f, R15 ;  /* 0x0000001fff117819 */ /* 0x000fc8000001140f */
[----:B------:R-:W-:-:S04]  /*04b0*/  LOP3.LUT R6, R17, UR11, RZ, 0xfc, !PT ;  /* 0x0000000b11067c12 */ /* 0x000fc8000f8efcff */
[----:B------:R-:W-:-:S13]  /*04c0*/  ISETP.NE.U32.AND P0, PT, R6, RZ, PT ;  /* 0x000000ff0600720c */ /* 0x000fda0003f05070 */
[----:B------:R-:W-:Y:S05]  /*04d0*/  @P0 BRA `(.L_x_4) ;  /* 0x0000000000480947 */ /* 0x000fea0003800000 */
[----:B------:R-:W0:Y:S01]  /*04e0*/  I2F.U32.RP R9, UR10 ;  /* 0x0000000a00097d06 */ /* 0x000e220008209000 */
[----:B------:R-:W-:Y:S01]  /*04f0*/  IMAD.MOV.U32 R6, RZ, RZ, RZ ;  /* 0x000000ffff067224 */ /* 0x000fe200078e00ff */
[----:B------:R-:W-:-:S06]  /*0500*/  ISETP.NE.U32.AND P1, PT, RZ, UR10, PT ;  /* 0x0000000aff007c0c */ /* 0x000fcc000bf25070 */
[----:B0-----:R-:W0:Y:S02]  /*0510*/  MUFU.RCP R9, R9 ;  /* 0x0000000900097308 */ /* 0x001e240000001000 */
[----:B0-----:R-:W-:-:S06]  /*0520*/  VIADD R7, R9, 0xffffffe ;  /* 0x0ffffffe09077836 */ /* 0x001fcc0000000000 */
[----:B------:R-:W0:Y:S02]  /*0530*/  F2I.FTZ.U32.TRUNC.NTZ R7, R7 ;  /* 0x0000000700077305 */ /* 0x000e24000021f000 */
[----:B0-----:R-:W-:-:S05]  /*0540*/  IADD3 R17, PT, PT, RZ, -R7, RZ ;  /* 0x80000007ff117210 */ /* 0x001fca0007ffe0ff */
[----:B------:R-:W-:-:S04]  /*0550*/  IMAD R17, R17, UR10, RZ ;  /* 0x0000000a11117c24 */ /* 0x000fc8000f8e02ff */
[----:B------:R-:W-:-:S06]  /*0560*/  IMAD.HI.U32 R6, R7, R17, R6 ;  /* 0x0000001107067227 */ /* 0x000fcc00078e0006 */
[----:B------:R-:W-:-:S04]  /*0570*/  IMAD.HI.U32 R6, R6, R15, RZ ;  /* 0x0000000f06067227 */ /* 0x000fc800078e00ff */
[----:B------:R-:W-:-:S04]  /*0580*/  IMAD.MOV R6, RZ, RZ, -R6 ;  /* 0x000000ffff067224 */ /* 0x000fc800078e0a06 */
[----:B------:R-:W-:-:S05]  /*0590*/  IMAD R8, R6, UR10, R15 ;  /* 0x0000000a06087c24 */ /* 0x000fca000f8e020f */
[----:B------:R-:W-:-:S13]  /*05a0*/  ISETP.GE.U32.AND P0, PT, R8, UR10, PT ;  /* 0x0000000a08007c0c */ /* 0x000fda000bf06070 */
[----:B------:R-:W-:-:S05]  /*05b0*/  @P0 VIADD R8, R8, -UR10 ;  /* 0x8000000a08080c36 */ /* 0x000fca0008000000 */
[----:B------:R-:W-:-:S13]  /*05c0*/  ISETP.GE.U32.AND P0, PT, R8, UR10, PT ;  /* 0x0000000a08007c0c */ /* 0x000fda000bf06070 */
[----:B------:R-:W-:Y:S02]  /*05d0*/  @P0 IADD3 R8, PT, PT, R8, -UR10, RZ ;  /* 0x8000000a08080c10 */ /* 0x000fe4000fffe0ff */
[----:B------:R-:W-:Y:S01]  /*05e0*/  @!P1 LOP3.LUT R8, RZ, UR10, RZ, 0x33, !PT ;  /* 0x0000000aff089c12 */ /* 0x000fe2000f8e33ff */
[----:B------:R-:W-:Y:S06]  /*05f0*/  BRA `(.L_x_3) ;  /* 0x0000000000087947 */ /* 0x000fec0003800000 */
.L_x_4:
[----:B------:R-:W-:-:S07]  /*0600*/  MOV R16, 0x620 ;  /* 0x0000062000107802 */ /* 0x000fce0000000f00 */
[----:B-----5:R-:W-:Y:S05]  /*0610*/  CALL.REL.NOINC `($__internal_1_$__cuda_sm20_rem_u64) ;  /* 0x0000000c008c7944 */ /* 0x020fea0003c00000 */
.L_x_3:
[----:B------:R-:W-:Y:S05]  /*0620*/  BSYNC.RECONVERGENT B0 ;  /* 0x0000000000007941 */ /* 0x000fea0003800200 */
.L_x_2:
[----:B------:R-:W0:Y:S01]  /*0630*/  LDC.64 R6, c[0x0][0x390] ;  /* 0x0000e400ff067b82 */ /* 0x000e220000000a00 */
[----:B------:R-:W1:Y:S01]  /*0640*/  LDCU.64 UR6, c[0x0][0x380] ;  /* 0x00007000ff0677ac */ /* 0x000e620008000a00 */
[----:B------:R-:W-:Y:S01]  /*0650*/  PRMT R15, R8, 0x8880, RZ ;  /* 0x00008880080f7816 */ /* 0x000fe200000000ff */
[----:B------:R-:W-:Y:S02]  /*0660*/  IMAD.MOV.U32 R8, RZ, RZ, R0 ;  /* 0x000000ffff087224 */ /* 0x000fe400078e0000 */
[----:B------:R-:W-:Y:S01]  /*0670*/  IMAD.MOV.U32 R9, RZ, RZ, R11 ;  /* 0x000000ffff097224 */ /* 0x000fe200078e000b */
[----:B------:R-:W-:Y:S01]  /*0680*/  SHF.R.S32.HI R17, RZ, 0x1f, R15 ;  /* 0x0000001fff117819 */ /* 0x000fe2000001140f */
[----:B0-----:R-:W-:-:S04]  /*0690*/  IMAD.WIDE.U32 R8, R15, R6, R8 ;  /* 0x000000060f087225 */ /* 0x001fc800078e0008 */
[----:B------:R-:W-:Y:S01]  /*06a0*/  IMAD R12, R17, R6, RZ ;  /* 0x00000006110c7224 */ /* 0x000fe200078e02ff */
[----:B-1----:R-:W-:-:S03]  /*06b0*/  IADD3 R8, P0, PT, R8, UR6, RZ ;  /* 0x0000000608087c10 */ /* 0x002fc6000ff1e0ff */
[----:B------:R-:W-:-:S05]  /*06c0*/  IMAD R15, R15, R7, R12 ;  /* 0x000000070f0f7224 */ /* 0x000fca00078e020c */
[----:B------:R-:W-:-:S05]  /*06d0*/  IADD3.X R9, PT, PT, R9, UR7, R15, P0, !PT ;  /* 0x0000000709097c10 */ /* 0x000fca00087fe40f */
[----:B------:R0:W5:Y:S01]  /*06e0*/  LDG.E.U8 R12, desc[UR8][R8.64] ;  /* 0x00000008080c7981 */ /* 0x000162000c1e1100 */
[----:B------:R-:W-:Y:S01]  /*06f0*/  VIADD R15, R14, 0x1 ;  /* 0x000000010e0f7836 */ /* 0x000fe20000000000 */
[----:B------:R-:W-:Y:S04]  /*0700*/  BSSY.RECONVERGENT B0, `(.L_x_5) ;  /* 0x0000021000007945 */ /* 0x000fe80003800200 */
[----:B------:R-:W-:-:S04]  /*0710*/  LOP3.LUT R14, R15, 0xff, RZ, 0xc0, !PT ;  /* 0x000000ff0f0e7812 */ /* 0x000fc800078ec0ff */
[----:B------:R-:W-:-:S13]  /*0720*/  ISETP.NE.AND P0, PT, R14, 0xff, PT ;  /* 0x000000ff0e00780c */ /* 0x000fda0003f05270 */
[----:B------:R-:W-:Y:S01]  /*0730*/  @!P0 IADD3 R14, PT, PT, R6, -0x1, RZ ;  /* 0xffffffff060e8810 */ /* 0x000fe20007ffe0ff */
[----:B0-----:R-:W-:Y:S06]  /*0740*/  @!P0 BRA `(.L_x_6) ;  /* 0x0000000000708947 */ /* 0x001fec0003800000 */
[----:B------:R-:W-:-:S04]  /*0750*/  LOP3.LUT R8, R15, 0xffff, RZ, 0xc0, !PT ;  /* 0x0000ffff0f087812 */ /* 0x000fc800078ec0ff */
[----:B------:R-:W-:-:S04]  /*0760*/  PRMT R15, R8, 0x8880, RZ ;  /* 0x00008880080f7816 */ /* 0x000fc800000000ff */
[----:B------:R-:W-:-:S04]  /*0770*/  SHF.R.S32.HI R17, RZ, 0x1f, R15 ;  /* 0x0000001fff117819 */ /* 0x000fc8000001140f */
[----:B------:R-:W-:-:S04]  /*0780*/  LOP3.LUT R7, R17, R7, RZ, 0xfc, !PT ;  /* 0x0000000711077212 */ /* 0x000fc800078efcff */
[----:B------:R-:W-:-:S13]  /*0790*/  ISETP.NE.U32.AND P0, PT, R7, RZ, PT ;  /* 0x000000ff0700720c */ /* 0x000fda0003f05070 */
[----:B------:R-:W-:Y:S05]  /*07a0*/  @P0 BRA `(.L_x_7) ;  /* 0x00000000004c0947 */ /* 0x000fea0003800000 */
[----:B------:R-:W0:Y:S01]  /*07b0*/  I2F.U32.RP R14, R6 ;  /* 0x00000006000e7306 */ /* 0x000e220000209000 */
[----:B------:R-:W-:-:S07]  /*07c0*/  ISETP.NE.U32.AND P1, PT, R6, RZ, PT ;  /* 0x000000ff0600720c */ /* 0x000fce0003f25070 */
[----:B0-----:R-:W0:Y:S02]  /*07d0*/  MUFU.RCP R14, R14 ;  /* 0x0000000e000e7308 */ /* 0x001e240000001000 */
[----:B0-----:R-:W-:-:S06]  /*07e0*/  VIADD R8, R14, 0xffffffe ;  /* 0x0ffffffe0e087836 */ /* 0x001fcc0000000000 */
[----:B------:R0:W1:Y:S02]  /*07f0*/  F2I.FTZ.U32.TRUNC.NTZ R9, R8 ;  /* 0x0000000800097305 */ /* 0x000064000021f000 */
[----:B0-----:R-:W-:Y:S02]  /*0800*/  IMAD.MOV.U32 R8, RZ, RZ, RZ ;  /* 0x000000ffff087224 */ /* 0x001fe400078e00ff */
[----:B-1----:R-:W-:-:S04]  /*0810*/  IMAD.MOV R7, RZ, RZ, -R9 ;  /* 0x000000ffff077224 */ /* 0x002fc800078e0a09 */
[----:B------:R-:W-:-:S04]  /*0820*/  IMAD R7, R7, R6, RZ ;  /* 0x0000000607077224 */ /* 0x000fc800078e02ff */
[----:B------:R-:W-:-:S06]  /*0830*/  IMAD.HI.U32 R16, R9, R7, R8 ;  /* 0x0000000709107227 */ /* 0x000fcc00078e0008 */
[----:B------:R-:W-:-:S05]  /*0840*/  IMAD.HI.U32 R7, R16, R15, RZ ;  /* 0x0000000f10077227 */ /* 0x000fca00078e00ff */
[----:B------:R-:W-:-:S05]  /*0850*/  IADD3 R7, PT, PT, -R7, RZ, RZ ;  /* 0x000000ff07077210 */ /* 0x000fca0007ffe1ff */
[----:B------:R-:W-:-:S05]  /*0860*/  IMAD R7, R6, R7, R15 ;  /* 0x0000000706077224 */ /* 0x000fca00078e020f */
[----:B------:R-:W-:-:S13]  /*0870*/  ISETP.GE.U32.AND P0, PT, R7, R6, PT ;  /* 0x000000060700720c */ /* 0x000fda0003f06070 */
[----:B------:R-:W-:-:S05]  /*0880*/  @P0 IMAD.IADD R7, R7, 0x1, -R6 ;  /* 0x0000000107070824 */ /* 0x000fca00078e0a06 */
[----:B------:R-:W-:-:S13]  /*0890*/  ISETP.GE.U32.AND P0, PT, R7, R6, PT ;  /* 0x000000060700720c */ /* 0x000fda0003f06070 */
[----:B------:R-:W-:Y:S01]  /*08a0*/  @P0 IMAD.IADD R7, R7, 0x1, -R6 ;  /* 0x0000000107070824 */ /* 0x000fe200078e0a06 */
[----:B------:R-:W-:-:S04]  /*08b0*/  @!P1 LOP3.LUT R7, RZ, R6, RZ, 0x33, !PT ;  /* 0x00000006ff079212 */ /* 0x000fc800078e33ff */
[----:B------:R-:W-:Y:S01]  /*08c0*/  PRMT R14, R7, 0x7610, R14 ;  /* 0x00007610070e7816 */ /* 0x000fe2000000000e */
[----:B------:R-:W-:Y:S06]  /*08d0*/  BRA `(.L_x_6) ;  /* 0x00000000000c7947 */ /* 0x000fec0003800000 */
.L_x_7:
[----:B------:R-:W-:-:S07]  /*08e0*/  MOV R16, 0x900 ;  /* 0x0000090000107802 */ /* 0x000fce0000000f00 */
[----:B-----5:R-:W-:Y:S05]  /*08f0*/  CALL.REL.NOINC `($__internal_1_$__cuda_sm20_rem_u64) ;  /* 0x0000000800d47944 */ /* 0x020fea0003c00000 */
[----:B------:R-:W-:-:S07]  /*0900*/  PRMT R14, R8, 0x7610, R14 ;  /* 0x00007610080e7816 */ /* 0x000fce000000000e */
.L_x_6:
[----:B------:R-:W-:Y:S05]  /*0910*/  BSYNC.RECONVERGENT B0 ;  /* 0x0000000000007941 */ /* 0x000fea0003800200 */
.L_x_5:
[----:B------:R-:W0:Y:S01]  /*0920*/  LDC.64 R6, c[0x0][0x390] ;  /* 0x0000e400ff067b82 */ /* 0x000e220000000a00 */
[----:B------:R-:W1:Y:S01]  /*0930*/  LDCU.64 UR6, c[0x0][0x380] ;  /* 0x00007000ff0677ac */ /* 0x000e620008000a00 */
[----:B------:R-:W-:Y:S01]  /*0940*/  PRMT R15, R14, 0x8880, RZ ;  /* 0x000088800e0f7816 */ /* 0x000fe200000000ff */
[----:B------:R-:W-:Y:S01]  /*0950*/  IMAD.MOV.U32 R8, RZ, RZ, R0 ;  /* 0x000000ffff087224 */ /* 0x000fe200078e0000 */
[----:B------:R-:W-:Y:S02]  /*0960*/  MOV R9, R11 ;  /* 0x0000000b00097202 */ /* 0x000fe40000000f00 */
[----:B------:R-:W-:Y:S01]  /*0970*/  SHF.R.S32.HI R17, RZ, 0x1f, R15 ;  /* 0x0000001fff117819 */ /* 0x000fe2000001140f */
[----:B0-----:R-:W-:-:S04]  /*0980*/  IMAD.WIDE.U32 R8, R15, R6, R8 ;  /* 0x000000060f087225 */ /* 0x001fc800078e0008 */
[----:B------:R-:W-:Y:S01]  /*0990*/  IMAD R14, R17, R6, RZ ;  /* 0x00000006110e7224 */ /* 0x000fe200078e02ff */
[----:B-1----:R-:W-:-:S03]  /*09a0*/  IADD3 R8, P0, PT, R8, UR6, RZ ;  /* 0x0000000608087c10 */ /* 0x002fc6000ff1e0ff */
[----:B------:R-:W-:-:S05]  /*09b0*/  IMAD R15, R15, R7, R14 ;  /* 0x000000070f0f7224 */ /* 0x000fca00078e020e */
[----:B------:R-:W-:-:S05]  /*09c0*/  IADD3.X R9, PT, PT, R9, UR7, R15, P0, !PT ;  /* 0x0000000709097c10 */ /* 0x000fca00087fe40f */
[----:B------:R-:W2:Y:S01]  /*09d0*/  LDG.E.U8 R8, desc[UR8][R8.64] ;  /* 0x0000000808087981 */ /* 0x000ea2000c1e1100 */
[----:B------:R-:W-:Y:S01]  /*09e0*/  LOP3.LUT P0, RZ, R0, 0xff, RZ, 0xc0, !PT ;  /* 0x000000ff00ff7812 */ /* 0x000fe2000780c0ff */
[----:B------:R-:W-:-:S12]  /*09f0*/  BSSY.RECONVERGENT B0, `(.L_x_8) ;  /* 0x000001f000007945 */ /* 0x000fd80003800200 */
[----:B------:R-:W-:Y:S01]  /*0a00*/  @!P0 VIADD R11, R6, 0xffffffff ;  /* 0xffffffff060b8836 */ /* 0x000fe20000000000 */
[----:B--2--5:R-:W-:Y:S01]  /*0a10*/  IADD3 R12, PT, PT, R8, R12, R13 ;  /* 0x0000000c080c7210 */ /* 0x024fe20007ffe00d */
[----:B------:R-:W-:Y:S06]  /*0a20*/  @!P0 BRA `(.L_x_9) ;  /* 0x00000000006c8947 */ /* 0x000fec0003800000 */
[----:B------:R-:W-:-:S05]  /*0a30*/  VIADD R8, R0, 0xffffffff ;  /* 0xffffffff00087836 */ /* 0x000fca0000000000 */
        /* <DEDUP_REMOVED lines=10> */
[----:B0-----:R-:W-:Y:S01]  /*0ae0*/  IMAD.MOV.U32 R8, RZ, RZ, RZ ;  /* 0x000000ffff087224 */ /* 0x001fe200078e00ff */
[----:B-1----:R-:W-:-:S05]  /*0af0*/  IADD3 R7, PT, PT, RZ, -R9, RZ ;  /* 0x80000009ff077210 */ /* 0x002fca0007ffe0ff */
[----:B------:R-:W-:-:S04]  /*0b00*/  IMAD R7, R7, R6, RZ ;  /* 0x0000000607077224 */ /* 0x000fc800078e02ff */
[----:B------:R-:W-:-:S06]  /*0b10*/  IMAD.HI.U32 R14, R9, R7, R8 ;  /* 0x00000007090e7227 */ /* 0x000fcc00078e0008 */
[----:B------:R-:W-:-:S04]  /*0b20*/  IMAD.HI.U32 R7, R14, R15, RZ ;  /* 0x0000000f0e077227 */ /* 0x000fc800078e00ff */
[----:B------:R-:W-:-:S04]  /*0b30*/  IMAD.MOV R7, RZ, RZ, -R7 ;  /* 0x000000ffff077224 */ /* 0x000fc800078e0a07 */
[----:B------:R-:W-:-:S05]  /*0b40*/  IMAD R11, R6, R7, R15 ;  /* 0x00000007060b7224 */ /* 0x000fca00078e020f */
[----:B------:R-:W-:-:S13]  /*0b50*/  ISETP.GE.U32.AND P0, PT, R11, R6, PT ;  /* 0x000000060b00720c */ /* 0x000fda0003f06070 */
[----:B------:R-:W-:-:S05]  /*0b60*/  @P0 IMAD.IADD R11, R11, 0x1, -R6 ;  /* 0x000000010b0b0824 */ /* 0x000fca00078e0a06 */
[----:B------:R-:W-:-:S13]  /*0b70*/  ISETP.GE.U32.AND P0, PT, R11, R6, PT ;  /* 0x000000060b00720c */ /* 0x000fda0003f06070 */
[-C--:B------:R-:W-:Y:S02]  /*0b80*/  @P0 IADD3 R11, PT, PT, R11, -R6.reuse, RZ ;  /* 0x800000060b0b0210 */ /* 0x080fe40007ffe0ff */
[----:B------:R-:W-:Y:S01]  /*0b90*/  @!P1 LOP3.LUT R11, RZ, R6, RZ, 0x33, !PT ;  /* 0x00000006ff0b9212 */ /* 0x000fe200078e33ff */
[----:B------:R-:W-:Y:S06]  /*0ba0*/  BRA `(.L_x_9) ;  /* 0x00000000000c7947 */ /* 0x000fec0003800000 */
.L_x_10:
[----:B------:R-:W-:-:S07]  /*0bb0*/  MOV R16, 0xbd0 ;  /* 0x00000bd000107802 */ /* 0x000fce0000000f00 */
[----:B------:R-:W-:Y:S05]  /*0bc0*/  CALL.REL.NOINC `($__internal_1_$__cuda_sm20_rem_u64) ;  /* 0x0000000800207944 */ /* 0x000fea0003c00000 */
[----:B------:R-:W-:-:S07]  /*0bd0*/  PRMT R11, R8, 0x7610, R11 ;  /* 0x00007610080b7816 */ /* 0x000fce000000000b */
.L_x_9:
[----:B------:R-:W-:Y:S05]  /*0be0*/  BSYNC.RECONVERGENT B0 ;  /* 0x0000000000007941 */ /* 0x000fea0003800200 */
.L_x_8:
[----:B------:R-:W0:Y:S01]  /*0bf0*/  LDC.64 R6, c[0x0][0x390] ;  /* 0x0000e400ff067b82 */ /* 0x000e220000000a00 */
[----:B------:R-:W-:Y:S01]  /*0c00*/  PRMT R11, R11, 0x8880, RZ ;  /* 0x000088800b0b7816 */ /* 0x000fe200000000ff */
[----:B------:R-:W1:Y:S04]  /*0c10*/  LDCU.64 UR6, c[0x0][0x380] ;  /* 0x00007000ff0677ac */ /* 0x000e680008000a00 */
[----:B------:R-:W-:-:S05]  /*0c20*/  IMAD.MOV.U32 R8, RZ, RZ, R11 ;  /* 0x000000ffff087224 */ /* 0x000fca00078e000b */
[--C-:B------:R-:W-:Y:S01]  /*0c30*/  SHF.R.S32.HI R9, RZ, 0x1f, R8.reuse ;  /* 0x0000001fff097819 */ /* 0x100fe20000011408 */
[-C--:B0-----:R-:W-:Y:S02]  /*0c40*/  IMAD R11, R3, R6.reuse, RZ ;  /* 0x00000006030b7224 */ /* 0x081fe400078e02ff */
[----:B------:R-:W-:-:S04]  /*0c50*/  IMAD.WIDE.U32 R8, R2, R6, R8 ;  /* 0x0000000602087225 */ /* 0x000fc800078e0008 */
[----:B------:R-:W-:Y:S01]  /*0c60*/  IMAD R11, R2, R7, R11 ;  /* 0x00000007020b7224 */ /* 0x000fe200078e020b */
[----:B-1----:R-:W-:-:S04]  /*0c70*/  IADD3 R8, P0, PT, R8, UR6, RZ ;  /* 0x0000000608087c10 */ /* 0x002fc8000ff1e0ff */
[----:B------:R-:W-:-:S05]  /*0c80*/  IADD3.X R9, PT, PT, R11, UR7, R9, P0, !PT ;  /* 0x000000070b097c10 */ /* 0x000fca00087fe409 */
[----:B------:R0:W5:Y:S01]  /*0c90*/  LDG.E.U8 R11, desc[UR8][R8.64] ;  /* 0x00000008080b7981 */ /* 0x000162000c1e1100 */
[----:B------:R-:W-:Y:S01]  /*0ca0*/  VIADD R13, R0, 0x1 ;  /* 0x00000001000d7836 */ /* 0x000fe20000000000 */
[----:B------:R-:W-:Y:S04]  /*0cb0*/  BSSY.RECONVERGENT B0, `(.L_x_11) ;  /* 0x0000021000007945 */ /* 0x000fe80003800200 */
[----:B------:R-:W-:-:S04]  /*0cc0*/  LOP3.LUT R0, R13, 0xff, RZ, 0xc0, !PT ;  /* 0x000000ff0d007812 */ /* 0x000fc800078ec0ff */
[----:B------:R-:W-:-:S13]  /*0cd0*/  ISETP.NE.AND P0, PT, R0, 0xff, PT ;  /* 0x000000ff0000780c */ /* 0x000fda0003f05270 */
[----:B------:R-:W-:Y:S01]  /*0ce0*/  @!P0 VIADD R0, R6, 0xffffffff ;  /* 0xffffffff06008836 */ /* 0x000fe20000000000 */
        /* <DEDUP_REMOVED lines=10> */
[----:B0-----:R-:W-:-:S06]  /*0d90*/  IADD3 R8, PT, PT, R13, 0xffffffe, RZ ;  /* 0x0ffffffe0d087810 */ /* 0x001fcc0007ffe0ff */
[----:B------:R0:W1:Y:S02]  /*0da0*/  F2I.FTZ.U32.TRUNC.NTZ R9, R8 ;  /* 0x0000000800097305 */ /* 0x000064000021f000 */
[----:B0-----:R-:W-:Y:S02]  /*0db0*/  IMAD.MOV.U32 R8, RZ, RZ, RZ ;  /* 0x000000ffff087224 */ /* 0x001fe400078e00ff */
[----:B-1----:R-:W-:-:S04]  /*0dc0*/  IMAD.MOV R7, RZ, RZ, -R9 ;  /* 0x000000ffff077224 */ /* 0x002fc800078e0a09 */
[----:B------:R-:W-:-:S04]  /*0dd0*/  IMAD R7, R7, R6, RZ ;  /* 0x0000000607077224 */ /* 0x000fc800078e02ff */
[----:B------:R-:W-:-:S06]  /*0de0*/  IMAD.HI.U32 R0, R9, R7, R8 ;  /* 0x0000000709007227 */ /* 0x000fcc00078e0008 */
[----:B------:R-:W-:-:S04]  /*0df0*/  IMAD.HI.U32 R0, R0, R15, RZ ;  /* 0x0000000f00007227 */ /* 0x000fc800078e00ff */
[----:B------:R-:W-:-:S04]  /*0e00*/  IMAD.MOV R7, RZ, RZ, -R0 ;  /* 0x000000ffff077224 */ /* 0x000fc800078e0a00 */
[----:B------:R-:W-:-:S05]  /*0e10*/  IMAD R7, R6, R7, R15 ;  /* 0x0000000706077224 */ /* 0x000fca00078e020f */
[----:B------:R-:W-:-:S13]  /*0e20*/  ISETP.GE.U32.AND P0, PT, R7, R6, PT ;  /* 0x000000060700720c */ /* 0x000fda0003f06070 */
[----:B------:R-:W-:-:S04]  /*0e30*/  @P0 IADD3 R7, PT, PT, R7, -R6, RZ ;  /* 0x8000000607070210 */ /* 0x000fc80007ffe0ff */
[----:B------:R-:W-:-:S13]  /*0e40*/  ISETP.GE.U32.AND P0, PT, R7, R6, PT ;  /* 0x000000060700720c */ /* 0x000fda0003f06070 */
[----:B------:R-:W-:Y:S01]  /*0e50*/  @P0 IMAD.IADD R7, R7, 0x1, -R6 ;  /* 0x0000000107070824 */ /* 0x000fe200078e0a06 */
[----:B------:R-:W-:-:S04]  /*0e60*/  @!P1 LOP3.LUT R7, RZ, R6, RZ, 0x33, !PT ;  /* 0x00000006ff079212 */ /* 0x000fc800078e33ff */
[----:B------:R-:W-:Y:S01]  /*0e70*/  PRMT R0, R7, 0x7610, R0 ;  /* 0x0000761007007816 */ /* 0x000fe20000000000 */
[----:B------:R-:W-:Y:S06]  /*0e80*/  BRA `(.L_x_12) ;  /* 0x00000000000c7947 */ /* 0x000fec0003800000 */
.L_x_13:
[----:B------:R-:W-:-:S07]  /*0e90*/  MOV R16, 0xeb0 ;  /* 0x00000eb000107802 */ /* 0x000fce0000000f00 */
[----:B-----5:R-:W-:Y:S05]  /*0ea0*/  CALL.REL.NOINC `($__internal_1_$__cuda_sm20_rem_u64) ;  /* 0x0000000400687944 */ /* 0x020fea0003c00000 */
[----:B------:R-:W-:-:S07]  /*0eb0*/  PRMT R0, R8, 0x7610, R0 ;  /* 0x0000761008007816 */ /* 0x000fce0000000000 */
.L_x_12:
[----:B------:R-:W-:Y:S05]  /*0ec0*/  BSYNC.RECONVERGENT B0 ;  /* 0x0000000000007941 */ /* 0x000fea0003800200 */
.L_x_11:
[----:B------:R-:W0:Y:S01]  /*0ed0*/  LDCU.64 UR6, c[0x0][0x390] ;  /* 0x00007200ff0677ac */ /* 0x000e220008000a00 */
[----:B------:R-:W-:Y:S01]  /*0ee0*/  PRMT R0, R0, 0x8880, RZ ;  /* 0x0000888000007816 */ /* 0x000fe200000000ff */
[----:B------:R-:W1:Y:S04]  /*0ef0*/  LDCU.128 UR12, c[0x0][0x380] ;  /* 0x00007000ff0c77ac */ /* 0x000e680008000c00 */
[----:B------:R-:W-:-:S05]  /*0f00*/  IMAD.MOV.U32 R6, RZ, RZ, R0 ;  /* 0x000000ffff067224 */ /* 0x000fca00078e0000 */
[--C-:B------:R-:W-:Y:S01]  /*0f10*/  SHF.R.S32.HI R7, RZ, 0x1f, R6.reuse ;  /* 0x0000001fff077819 */ /* 0x100fe20000011406 */
[----:B0-----:R-:W-:Y:S02]  /*0f20*/  IMAD R3, R3, UR6, RZ ;  /* 0x0000000603037c24 */ /* 0x001fe4000f8e02ff */
[----:B------:R-:W-:-:S04]  /*0f30*/  IMAD.WIDE.U32 R6, R2, UR6, R6 ;  /* 0x0000000602067c25 */ /* 0x000fc8000f8e0006 */
[----:B------:R-:W-:Y:S01]  /*0f40*/  IMAD R3, R2, UR7, R3 ;  /* 0x0000000702037c24 */ /* 0x000fe2000f8e0203 */
[----:B-1----:R-:W-:-:S04]  /*0f50*/  IADD3 R2, P0, PT, R6, UR12, RZ ;  /* 0x0000000c06027c10 */ /* 0x002fc8000ff1e0ff */
[----:B------:R-:W-:-:S05]  /*0f60*/  IADD3.X R3, PT, PT, R3, UR13, R7, P0, !PT ;  /* 0x0000000d03037c10 */ /* 0x000fca00087fe407 */
[----:B------:R-:W2:Y:S01]  /*0f70*/  LDG.E.U8 R2, desc[UR8][R2.64] ;  /* 0x0000000802027981 */ /* 0x000ea2000c1e1100 */
[----:B------:R-:W-:Y:S01]  /*0f80*/  IMAD.MOV.U32 R7, RZ, RZ, 0x1 ;  /* 0x00000001ff077424 */ /* 0x000fe200078e00ff */
[----:B------:R-:W-:-:S04]  /*0f90*/  IADD3 R4, P1, PT, R4, UR14, RZ ;  /* 0x0000000e04047c10 */ /* 0x000fc8000ff3e0ff */
[----:B------:R-:W-:Y:S02]  /*0fa0*/  IADD3.X R5, PT, PT, R10, UR15, RZ, P1, !PT ;  /* 0x0000000f0a057c10 */ /* 0x000fe40008ffe4ff */
[----:B--2--5:R-:W-:-:S04]  /*0fb0*/  IADD3 R11, PT, PT, R2, R12, R11 ;  /* 0x0000000c020b7210 */ /* 0x024fc80007ffe00b */
[----:B------:R-:W-:-:S04]  /*0fc0*/  PRMT R0, R11, 0x8880, RZ ;  /* 0x000088800b007816 */ /* 0x000fc800000000ff */
[----:B------:R-:W-:-:S04]  /*0fd0*/  ISETP.GT.AND P0, PT, R0, -0x1, PT ;  /* 0xffffffff0000780c */ /* 0x000fc80003f04270 */
[----:B------:R-:W-:-:S05]  /*0fe0*/  SEL R7, R7, 0xffff, P0 ;  /* 0x0000ffff07077807 */ /* 0x000fca0000000000 */
[----:B------:R-:W-:Y:S01]  /*0ff0*/  STG.E.U8 desc[UR8][R4.64], R7 ;  /* 0x0000000704007986 */ /* 0x000fe2000c101108 */
[----:B------:R-:W-:Y:S05]  /*1000*/  EXIT ;  /* 0x000000000000794d */ /* 0x000fea0003800000 */
        .weak           $__internal_0_$__cuda_sm20_div_u64
        .type           $__internal_0_$__cuda_sm20_div_u64,@function
        .size           $__internal_0_$__cuda_sm20_div_u64,($__internal_1_$__cuda_sm20_rem_u64 - $__internal_0_$__cuda_sm20_div_u64)
$__internal_0_$__cuda_sm20_div_u64:
[----:B------:R-:W0:Y:S01]  /*1010*/  LDCU.64 UR4, c[0x0][0x390] ;  /* 0x00007200ff0477ac */ /* 0x000e220008000a00 */
[----:B------:R-:W1:Y:S01]  /*1020*/  LDC.64 R2, c[0x0][0x390] ;  /* 0x0000e400ff027b82 */ /* 0x000e620000000a00 */
[----:B0-----:R-:W0:Y:S08]  /*1030*/  I2F.U64.RP R10, UR4 ;  /* 0x00000004000a7d12 */ /* 0x001e300008309000 */
[----:B0-----:R-:W0:Y:S02]  /*1040*/  MUFU.RCP R10, R10 ;  /* 0x0000000a000a7308 */ /* 0x001e240000001000 */
[----:B0-----:R-:W-:-:S06]  /*1050*/  IADD3 R6, PT, PT, R10, 0x1ffffffe, RZ ;  /* 0x1ffffffe0a067810 */ /* 0x001fcc0007ffe0ff */
[----:B------:R-:W1:Y:S02]  /*1060*/  F2I.U64.TRUNC R6, R6 ;  /* 0x0000000600067311 */ /* 0x000e64000020d800 */
[----:B-1----:R-:W-:-:S04]  /*1070*/  IMAD.WIDE.U32 R8, R6, R2, RZ ;  /* 0x0000000206087225 */ /* 0x002fc800078e00ff */
[----:B------:R-:W-:Y:S01]  /*1080*/  IMAD R9, R6, R3, R9 ;  /* 0x0000000306097224 */ /* 0x000fe200078e0209 */
[----:B------:R-:W-:-:S03]  /*1090*/  IADD3 R11, P0, PT, RZ, -R8, RZ ;  /* 0x80000008ff0b7210 */ /* 0x000fc60007f1e0ff */
[----:B------:R-:W-:Y:S02]  /*10a0*/  IMAD R9, R7, R2, R9 ;  /* 0x0000000207097224 */ /* 0x000fe400078e0209 */
[----:B------:R-:W-:-:S04]  /*10b0*/  IMAD.HI.U32 R8, R6, R11, RZ ;  /* 0x0000000b06087227 */ /* 0x000fc800078e00ff */
[----:B------:R-:W-:Y:S02]  /*10c0*/  IMAD.X R13, RZ, RZ, ~R9, P0 ;  /* 0x000000ffff0d7224 */ /* 0x000fe400000e0e09 */
[----:B------:R-:W-:Y:S02]  /*10d0*/  IMAD.MOV.U32 R9, RZ, RZ, R6 ;  /* 0x000000ffff097224 */ /* 0x000fe400078e0006 */
[-C--:B------:R-:W-:Y:S02]  /*10e0*/  IMAD R15, R7, R13.reuse, RZ ;  /* 0x0000000d070f7224 */ /* 0x080fe400078e02ff */
[----:B------:R-:W-:-:S04]  /*10f0*/  IMAD.WIDE.U32 R8, P0, R6, R13, R8 ;  /* 0x0000000d06087225 */ /* 0x000fc80007800008 */
[----:B------:R-:W-:-:S04]  /*1100*/  IMAD.HI.U32 R13, R7, R13, RZ ;  /* 0x0000000d070d7227 */ /* 0x000fc800078e00ff */
[----:B------:R-:W-:-:S05]  /*1110*/  IMAD.HI.U32 R8, P1, R7, R11, R8 ;  /* 0x0000000b07087227 */ /* 0x000fca0007820008 */
[----:B------:R-:W-:Y:S01]  /*1120*/  IADD3 R9, P2, PT, R15, R8, RZ ;  /* 0x000000080f097210 */ /* 0x000fe20007f5e0ff */
[----:B------:R-:W-:-:S04]  /*1130*/  IMAD.X R8, R13, 0x1, R7, P0 ;  /* 0x000000010d087824 */ /* 0x000fc800000e0607 */
[----:B------:R-:W-:Y:S01]  /*1140*/  IMAD.WIDE.U32 R6, R9, R2, RZ ;  /* 0x0000000209067225 */ /* 0x000fe200078e00ff */
[----:B------:R-:W-:-:S03]  /*1150*/  IADD3.X R11, PT, PT, RZ, RZ, R8, P2, P1 ;  /* 0x000000ffff0b7210 */ /* 0x000fc600017e2408 */
[----:B------:R-:W-:Y:S01]  /*1160*/  IMAD R7, R9, R3, R7 ;  /* 0x0000000309077224 */ /* 0x000fe200078e0207 */
[----:B------:R-:W-:-:S03]  /*1170*/  IADD3 R13, P0, PT, RZ, -R6, RZ ;  /* 0x80000006ff0d7210 */ /* 0x000fc60007f1e0ff */
[----:B------:R-:W-:Y:S02]  /*1180*/  IMAD R7, R11, R2, R7 ;  /* 0x000000020b077224 */ /* 0x000fe400078e0207 */
[----:B------:R-:W-:-:S03]  /*1190*/  IMAD.HI.U32 R8, R9, R13, RZ ;  /* 0x0000000d09087227 */ /* 0x000fc600078e00ff */
[----:B------:R-:W-:Y:S01]  /*11a0*/  IADD3.X R6, PT, PT, RZ, ~R7, RZ, P0, !PT ;  /* 0x80000007ff067210 */ /* 0x000fe200007fe4ff */
[----:B------:R-:W-:-:S04]  /*11b0*/  IMAD.MOV.U32 R7, RZ, RZ, RZ ;  /* 0x000000ffff077224 */ /* 0x000fc800078e00ff */
[----:B------:R-:W-:-:S04]  /*11c0*/  IMAD.WIDE.U32 R8, P0, R9, R6, R8 ;  /* 0x0000000609087225 */ /* 0x000fc80007800008 */
[C---:B------:R-:W-:Y:S02]  /*11d0*/  IMAD R10, R11.reuse, R6, RZ ;  /* 0x000000060b0a7224 */ /* 0x040fe400078e02ff */
[----:B------:R-:W-:-:S04]  /*11e0*/  IMAD.HI.U32 R9, P1, R11, R13, R8 ;  /* 0x0000000d0b097227 */ /* 0x000fc80007820008 */
[----:B------:R-:W-:Y:S01]  /*11f0*/  IMAD.HI.U32 R8, R11, R6, RZ ;  /* 0x000000060b087227 */ /* 0x000fe200078e00ff */
[----:B------:R-:W-:-:S03]  /*1200*/  IADD3 R9, P2, PT, R10, R9, RZ ;  /* 0x000000090a097210 */ /* 0x000fc60007f5e0ff */
[----:B------:R-:W-:Y:S02]  /*1210*/  IMAD.X R11, R8, 0x1, R11, P0 ;  /* 0x00000001080b7824 */ /* 0x000fe400000e060b */
[----:B------:R-:W-:-:S03]  /*1220*/  IMAD.HI.U32 R6, R9, R4, RZ ;  /* 0x0000000409067227 */ /* 0x000fc600078e00ff */
[----:B------:R-:W-:Y:S01]  /*1230*/  IADD3.X R11, PT, PT, RZ, RZ, R11, P2, P1 ;  /* 0x000000ffff0b7210 */ /* 0x000fe200017e240b */
[----:B------:R-:W-:-:S04]  /*1240*/  IMAD.WIDE.U32 R6, RZ, R9, R6 ;  /* 0x00000009ff067225 */ /* 0x000fc800078e0006 */
[----:B------:R-:W-:-:S05]  /*1250*/  IMAD.HI.U32 R6, P0, R11, R4, R6 ;  /* 0x000000040b067227 */ /* 0x000fca0007800006 */
[----:B------:R-:W-:Y:S02]  /*1260*/  IADD3 R9, P1, PT, RZ, R6, RZ ;  /* 0x00000006ff097210 */ /* 0x000fe40007f3e0ff */
[----:B------:R-:W-:-:S03]  /*1270*/  IADD3.X R8, PT, PT, RZ, RZ, RZ, P0, !PT ;  /* 0x000000ffff087210 */ /* 0x000fc600007fe4ff */
[----:B------:R-:W-:-:S04]  /*1280*/  IMAD.WIDE.U32 R6, R9, R2, RZ ;  /* 0x0000000209067225 */ /* 0x000fc800078e00ff */
[----:B------:R-:W-:Y:S01]  /*1290*/  IMAD.X R11, RZ, RZ, R8, P1 ;  /* 0x000000ffff0b7224 */ /* 0x000fe200008e0608 */
[----:B------:R-:W-:Y:S01]  /*12a0*/  IADD3 R13, P1, PT, -R6, R4, RZ ;  /* 0x00000004060d7210 */ /* 0x000fe20007f3e1ff */
[----:B------:R-:W-:-:S03]  /*12b0*/  IMAD R7, R9, R3, R7 ;  /* 0x0000000309077224 */ /* 0x000fc600078e0207 */
[-C--:B------:R-:W-:Y:S01]  /*12c0*/  ISETP.GE.U32.AND P0, PT, R13, R2.reuse, PT ;  /* 0x000000020d00720c */ /* 0x080fe20003f06070 */
[----:B------:R-:W-:-:S04]  /*12d0*/  IMAD R7, R11, R2, R7 ;  /* 0x000000020b077224 */ /* 0x000fc800078e0207 */
[----:B------:R-:W-:Y:S01]  /*12e0*/  IMAD.X R12, RZ, RZ, ~R7, P1 ;  /* 0x000000ffff0c7224 */ /* 0x000fe200008e0e07 */
[----:B------:R-:W-:Y:S02]  /*12f0*/  IADD3 R6, P1, PT, R9, 0x1, RZ ;  /* 0x0000000109067810 */ /* 0x000fe40007f3e0ff */
[----:B------:R-:W-:Y:S02]  /*1300*/  IADD3 R7, P2, PT, R13, -R2, RZ ;  /* 0x800000020d077210 */ /* 0x000fe40007f5e0ff */
[CC--:B------:R-:W-:Y:S01]  /*1310*/  ISETP.GE.U32.AND.EX P0, PT, R12.reuse, R3.reuse, PT, P0 ;  /* 0x000000030c00720c */ /* 0x0c0fe20003f06100 */
[----:B------:R-:W-:Y:S01]  /*1320*/  IMAD.X R8, RZ, RZ, R11, P1 ;  /* 0x000000ffff087224 */ /* 0x000fe200008e060b */
[----:B------:R-:W-:Y:S02]  /*1330*/  IADD3.X R10, PT, PT, R12, ~R3, RZ, P2, !PT ;  /* 0x800000030c0a7210 */ /* 0x000fe400017fe4ff */
[----:B------:R-:W-:Y:S02]  /*1340*/  SEL R9, R6, R9, P0 ;  /* 0x0000000906097207 */ /* 0x000fe40000000000 */
[----:B------:R-:W-:-:S02]  /*1350*/  SEL R7, R7, R13, P0 ;  /* 0x0000000d07077207 */ /* 0x000fc40000000000 */
[----:B------:R-:W-:Y:S02]  /*1360*/  SEL R8, R8, R11, P0 ;  /* 0x0000000b08087207 */ /* 0x000fe40000000000 */
[----:B------:R-:W-:Y:S02]  /*1370*/  IADD3 R6, P2, PT, R9, 0x1, RZ ;  /* 0x0000000109067810 */ /* 0x000fe40007f5e0ff */
[----:B------:R-:W-:Y:S02]  /*1380*/  SEL R10, R10, R12, P0 ;  /* 0x0000000c0a0a7207 */ /* 0x000fe40000000000 */
[----:B------:R-:W-:Y:S01]  /*1390*/  ISETP.GE.U32.AND P0, PT, R7, R2, PT ;  /* 0x000000020700720c */ /* 0x000fe20003f06070 */
[----:B------:R-:W-:Y:S01]  /*13a0*/  IMAD.X R7, RZ, RZ, R8, P2 ;  /* 0x000000ffff077224 */ /* 0x000fe200010e0608 */
[----:B------:R-:W-:Y:S02]  /*13b0*/  ISETP.NE.U32.AND P1, PT, R2, RZ, PT ;  /* 0x000000ff0200720c */ /* 0x000fe40003f25070 */
[----:B------:R-:W-:-:S02]  /*13c0*/  ISETP.GE.U32.AND.EX P0, PT, R10, R3, PT, P0 ;  /* 0x000000030a00720c */ /* 0x000fc40003f06100 */
[----:B------:R-:W-:Y:S01]  /*13d0*/  ISETP.NE.AND.EX P1, PT, R3, RZ, PT, P1 ;  /* 0x000000ff0300720c */ /* 0x000fe20003f25310 */
[----:B------:R-:W-:Y:S01]  /*13e0*/  IMAD.MOV.U32 R3, RZ, RZ, 0x0 ;  /* 0x00000000ff037424 */ /* 0x000fe200078e00ff */
[----:B------:R-:W-:Y:S02]  /*13f0*/  MOV R2, R0 ;  /* 0x0000000000027202 */ /* 0x000fe40000000f00 */
[----:B------:R-:W-:Y:S02]  /*1400*/  SEL R6, R6, R9, P0 ;  /* 0x0000000906067207 */ /* 0x000fe40000000000 */
[----:B------:R-:W-:Y:S02]  /*1410*/  SEL R7, R7, R8, P0 ;  /* 0x0000000807077207 */ /* 0x000fe40000000000 */
[----:B------:R-:W-:Y:S02]  /*1420*/  SEL R6, R6, 0xffffffff, P1 ;  /* 0xffffffff06067807 */ /* 0x000fe40000800000 */
[----:B------:R-:W-:Y:S01]  /*1430*/  SEL R7, R7, 0xffffffff, P1 ;  /* 0xffffffff07077807 */ /* 0x000fe20000800000 */
[----:B------:R-:W-:Y:S06]  /*1440*/  RET.REL.NODEC R2 `(_Z20calculateNextLatticePaS_m) ;  /* 0xffffffe802ec7950 */ /* 0x000fec0003c3ffff */
        .weak           $__internal_1_$__cuda_sm20_rem_u64
        .type           $__internal_1_$__cuda_sm20_rem_u64,@function
        .size           $__internal_1_$__cuda_sm20_rem_u64,(.L_x_18 - $__internal_1_$__cuda_sm20_rem_u64)
$__internal_1_$__cuda_sm20_rem_u64:
[----:B------:R-:W0:Y:S08]  /*1450*/  I2F.U64.RP R18, UR4 ;  /* 0x0000000400127d12 */ /* 0x000e300008309000 */
[----:B0-----:R-:W0:Y:S02]  /*1460*/  MUFU.RCP R18, R18 ;  /* 0x0000001200127308 */ /* 0x001e240000001000 */
[----:B0-----:R-:W-:-:S06]  /*1470*/  VIADD R6, R18, 0x1ffffffe ;  /* 0x1ffffffe12067836 */ /* 0x001fcc0000000000 */
[----:B------:R-:W0:Y:S02]  /*1480*/  F2I.U64.TRUNC R6, R6 ;  /* 0x0000000600067311 */ /* 0x000e24000020d800 */
[----:B0-----:R-:W-:-:S04]  /*1490*/  IMAD.WIDE.U32 R8, R6, UR4, RZ ;  /* 0x0000000406087c25 */ /* 0x001fc8000f8e00ff */
[----:B------:R-:W-:Y:S01]  /*14a0*/  IMAD R9, R6, UR5, R9 ;  /* 0x0000000506097c24 */ /* 0x000fe2000f8e0209 */
[----:B------:R-:W-:-:S03]  /*14b0*/  IADD3 R19, P0, PT, RZ, -R8, RZ ;  /* 0x80000008ff137210 */ /* 0x000fc60007f1e0ff */
[----:B------:R-:W-:Y:S02]  /*14c0*/  IMAD R9, R7, UR4, R9 ;  /* 0x0000000407097c24 */ /* 0x000fe4000f8e0209 */
[----:B------:R-:W-:-:S03]  /*14d0*/  IMAD.HI.U32 R8, R6, R19, RZ ;  /* 0x0000001306087227 */ /* 0x000fc600078e00ff */
[----:B------:R-:W-:Y:S01]  /*14e0*/  IADD3.X R21, PT, PT, RZ, ~R9, RZ, P0, !PT ;  /* 0x80000009ff157210 */ /* 0x000fe200007fe4ff */
[----:B------:R-:W-:-:S04]  /*14f0*/  IMAD.MOV.U32 R9, RZ, RZ, R6 ;  /* 0x000000ffff097224 */ /* 0x000fc800078e0006 */
[----:B------:R-:W-:-:S04]  /*1500*/  IMAD.WIDE.U32 R8, P0, R6, R21, R8 ;  /* 0x0000001506087225 */ /* 0x000fc80007800008 */
[C---:B------:R-:W-:Y:S02]  /*1510*/  IMAD R23, R7.reuse, R21, RZ ;  /* 0x0000001507177224 */ /* 0x040fe400078e02ff */
[----:B------:R-:W-:-:S04]  /*1520*/  IMAD.HI.U32 R8, P1, R7, R19, R8 ;  /* 0x0000001307087227 */ /* 0x000fc80007820008 */
[----:B------:R-:W-:Y:S01]  /*1530*/  IMAD.HI.U32 R19, R7, R21, RZ ;  /* 0x0000001507137227 */ /* 0x000fe200078e00ff */
[----:B------:R-:W-:-:S03]  /*1540*/  IADD3 R9, P2, PT, R23, R8, RZ ;  /* 0x0000000817097210 */ /* 0x000fc60007f5e0ff */
[----:B------:R-:W-:Y:S02]  /*1550*/  IMAD.X R19, R19, 0x1, R7, P0 ;  /* 0x0000000113137824 */ /* 0x000fe400000e0607 */
[----:B------:R-:W-:-:S03]  /*1560*/  IMAD.WIDE.U32 R6, R9, UR4, RZ ;  /* 0x0000000409067c25 */ /* 0x000fc6000f8e00ff */
[----:B------:R-:W-:Y:S01]  /*1570*/  IADD3.X R19, PT, PT, RZ, RZ, R19, P2, P1 ;  /* 0x000000ffff137210 */ /* 0x000fe200017e2413 */
[----:B------:R-:W-:Y:S01]  /*1580*/  IMAD R8, R9, UR5, R7 ;  /* 0x0000000509087c24 */ /* 0x000fe2000f8e0207 */
[----:B------:R-:W-:-:S03]  /*1590*/  IADD3 R7, P0, PT, RZ, -R6, RZ ;  /* 0x80000006ff077210 */ /* 0x000fc60007f1e0ff */
[----:B------:R-:W-:Y:S02]  /*15a0*/  IMAD R6, R19, UR4, R8 ;  /* 0x0000000413067c24 */ /* 0x000fe4000f8e0208 */
[----:B------:R-:W-:-:S03]  /*15b0*/  IMAD.HI.U32 R8, R9, R7, RZ ;  /* 0x0000000709087227 */ /* 0x000fc600078e00ff */
[----:B------:R-:W-:-:S05]  /*15c0*/  IADD3.X R6, PT, PT, RZ, ~R6, RZ, P0, !PT ;  /* 0x80000006ff067210 */ /* 0x000fca00007fe4ff */
        /* <DEDUP_REMOVED lines=8> */
[----:B------:R-:W-:Y:S02]  /*1650*/  IMAD.MOV.U32 R7, RZ, RZ, RZ ;  /* 0x000000ffff077224 */ /* 0x000fe400078e00ff */
[----:B------:R-:W-:-:S04]  /*1660*/  IMAD.WIDE.U32 R6, R8, R17, R6 ;  /* 0x0000001108067225 */ /* 0x000fc800078e0006 */
[C---:B------:R-:W-:Y:S02]  /*1670*/  IMAD R9, R18.reuse, R17, RZ ;  /* 0x0000001112097224 */ /* 0x040fe400078e02ff */
[----:B------:R-:W-:-:S04]  /*1680*/  IMAD.HI.U32 R6, P0, R18, R15, R6 ;  /* 0x0000000f12067227 */ /* 0x000fc80007800006 */
[----:B------:R-:W-:Y:S01]  /*1690*/  IMAD.HI.U32 R8, R18, R17, RZ ;  /* 0x0000001112087227 */ /* 0x000fe200078e00ff */
[----:B------:R-:W-:-:S04]  /*16a0*/  IADD3 R9, P1, PT, R9, R6, RZ ;  /* 0x0000000609097210 */ /* 0x000fc80007f3e0ff */
[----:B------:R-:W-:Y:S01]  /*16b0*/  IADD3.X R8, PT, PT, R8, RZ, RZ, P0, !PT ;  /* 0x000000ff08087210 */ /* 0x000fe200007fe4ff */
[----:B------:R-:W-:-:S04]  /*16c0*/  IMAD.WIDE.U32 R6, R9, UR4, RZ ;  /* 0x0000000409067c25 */ /* 0x000fc8000f8e00ff */
[----:B------:R-:W-:Y:S01]  /*16d0*/  IMAD.X R8, RZ, RZ, R8, P1 ;  /* 0x000000ffff087224 */ /* 0x000fe200008e0608 */
[----:B------:R-:W-:Y:S01]  /*16e0*/  IADD3 R6, P1, PT, -R6, R15, RZ ;  /* 0x0000000f06067210 */ /* 0x000fe20007f3e1ff */
[----:B------:R-:W-:-:S03]  /*16f0*/  IMAD R9, R9, UR5, R7 ;  /* 0x0000000509097c24 */ /* 0x000fc6000f8e0207 */
[----:B------:R-:W-:Y:S01]  /*1700*/  ISETP.GE.U32.AND P0, PT, R6, UR4, PT ;  /* 0x0000000406007c0c */ /* 0x000fe2000bf06070 */
[----:B------:R-:W-:-:S04]  /*1710*/  IMAD R8, R8, UR4, R9 ;  /* 0x0000000408087c24 */ /* 0x000fc8000f8e0209 */
[----:B------:R-:W-:Y:S01]  /*1720*/  IMAD.X R17, R17, 0x1, ~R8, P1 ;  /* 0x0000000111117824 */ /* 0x000fe200008e0e08 */
[----:B------:R-:W-:-:S04]  /*1730*/  IADD3 R7, P1, PT, R6, -UR4, RZ ;  /* 0x8000000406077c10 */ /* 0x000fc8000ff3e0ff */
[C---:B------:R-:W-:Y:S02]  /*1740*/  ISETP.GE.U32.AND.EX P0, PT, R17.reuse, UR5, PT, P0 ;  /* 0x0000000511007c0c */ /* 0x040fe4000bf06100 */
[----:B------:R-:W-:Y:S02]  /*1750*/  IADD3.X R8, PT, PT, R17, ~UR5, RZ, P1, !PT ;  /* 0x8000000511087c10 */ /* 0x000fe40008ffe4ff */
[----:B------:R-:W-:Y:S02]  /*1760*/  SEL R7, R7, R6, P0 ;  /* 0x0000000607077207 */ /* 0x000fe40000000000 */
[----:B------:R-:W-:Y:S01]  /*1770*/  SEL R8, R8, R17, P0 ;  /* 0x0000001108087207 */ /* 0x000fe20000000000 */
[----:B------:R-:W-:Y:S01]  /*1780*/  IMAD.MOV.U32 R17, RZ, RZ, 0x0 ;  /* 0x00000000ff117424 */ /* 0x000fe200078e00ff */
[----:B------:R-:W-:Y:S02]  /*1790*/  ISETP.GE.U32.AND P0, PT, R7, UR4, PT ;  /* 0x0000000407007c0c */ /* 0x000fe4000bf06070 */
[----:B------:R-:W-:-:S02]  /*17a0*/  ISETP.NE.U32.AND P1, PT, RZ, UR4, PT ;  /* 0x00000004ff007c0c */ /* 0x000fc4000bf25070 */
[----:B------:R-:W-:Y:S02]  /*17b0*/  IADD3 R6, PT, PT, R7, -UR4, RZ ;  /* 0x8000000407067c10 */ /* 0x000fe4000fffe0ff */
[----:B------:R-:W-:Y:S02]  /*17c0*/  ISETP.GE.U32.AND.EX P0, PT, R8, UR5, PT, P0 ;  /* 0x0000000508007c0c */ /* 0x000fe4000bf06100 */
[----:B------:R-:W-:Y:S02]  /*17d0*/  ISETP.NE.AND.EX P1, PT, RZ, UR5, PT, P1 ;  /* 0x00000005ff007c0c */ /* 0x000fe4000bf25310 */
[----:B------:R-:W-:-:S04]  /*17e0*/  SEL R6, R6, R7, P0 ;  /* 0x0000000706067207 */ /* 0x000fc80000000000 */
[----:B------:R-:W-:-:S04]  /*17f0*/  SEL R6, R6, 0xffffffff, P1 ;  /* 0xffffffff06067807 */ /* 0x000fc80000800000 */
[----:B------:R-:W-:Y:S01]  /*1800*/  PRMT R8, R6, 0x7610, R8 ;  /* 0x0000761006087816 */ /* 0x000fe20000000008 */
[----:B------:R-:W-:Y:S06]  /*1810*/  RET.REL.NODEC R16 `(_Z20calculateNextLatticePaS_m) ;  /* 0xffffffe410f87950 */ /* 0x000fec0003c3ffff */
.L_x_14:
[----:B------:R-:W-:-:S00]  /*1820*/  BRA `(.L_x_14) ;  /* 0xfffffffc00fc7947 */ /* 0x000fc0000383ffff */
[----:B------:R-:W-:-:S00]  /*1830*/  NOP ;  /* 0x0000000000007918 */ /* 0x000fc00000000000 */
        /* <DEDUP_REMOVED lines=12> */
.L_x_18:


//--------------------- .text._Z10cuda_hellov     --------------------------
	.section	.text._Z10cuda_hellov,"ax",@progbits
	.align	128
        .global         _Z10cuda_hellov
        .type           _Z10cuda_hellov,@function
        .size           _Z10cuda_hellov,(.L_x_20 - _Z10cuda_hellov)
        .other          _Z10cuda_hellov,@"STO_CUDA_ENTRY STV_DEFAULT"
_Z10cuda_hellov:
.text._Z10cuda_hellov:
[----:B------:R-:W0:Y:S01]  /*0000*/  LDC R1, c[0x0][0x37c] ;  /* 0x0000df00ff017b82 */ /* 0x000e220000000800 */
[----:B------:R-:W1:Y:S01]  /*0010*/  S2R R8, SR_CTAID.X ;  /* 0x0000000000087919 */ /* 0x000e620000002500 */
[----:B0-----:R-:W-:Y:S01]  /*0020*/  VIADD R1, R1, 0xfffffff8 ;  /* 0xfffffff801017836 */ /* 0x001fe20000000000 */
[----:B------:R-:W-:Y:S01]  /*0030*/  MOV R0, 0x8 ;  /* 0x0000000800007802 */ /* 0x000fe20000000f00 */
[----:B------:R-:W0:Y:S01]  /*0040*/  LDCU UR4, c[0x0][0x2f8] ;  /* 0x00005f00ff0477ac */ /* 0x000e220008000800 */
[----:B------:R-:W1:Y:S03]  /*0050*/  S2R R9, SR_TID.X ;  /* 0x0000000000097919 */ /* 0x000e660000002100 */
[----:B------:R2:W3:Y:S01]  /*0060*/  LDC.64 R2, c[0x4][R0] ;  /* 0x0100000000027b82 */ /* 0x0004e20000000a00 */
[----:B------:R-:W4:Y:S01]  /*0070*/  LDCU.64 UR6, c[0x4][URZ] ;  /* 0x01000000ff0677ac */ /* 0x000f220008000a00 */
[----:B------:R-:W5:Y:S01]  /*0080*/  LDCU UR5, c[0x0][0x2fc] ;  /* 0x00005f80ff0577ac */ /* 0x000f620008000800 */
[----:B0-----:R-:W-:Y:S01]  /*0090*/  IADD3 R6, P0, PT, R1, UR4, RZ ;  /* 0x0000000401067c10 */ /* 0x001fe2000ff1e0ff */
[----:B----4-:R-:W-:Y:S01]  /*00a0*/  IMAD.U32 R4, RZ, RZ, UR6 ;  /* 0x00000006ff047e24 */ /* 0x010fe2000f8e00ff */
[----:B------:R-:W-:-:S03]  /*00b0*/  MOV R5, UR7 ;  /* 0x0000000700057c02 */ /* 0x000fc60008000f00 */
[----:B-----5:R-:W-:Y:S01]  /*00c0*/  IMAD.X R7, RZ, RZ, UR5, P0 ;  /* 0x00000005ff077e24 */ /* 0x020fe200080e06ff */
[----:B-1----:R2:W-:Y:S07]  /*00d0*/  STL.64 [R1], R8 ;  /* 0x0000000801007387 */ /* 0x0025ee0000100a00 */
[----:B------:R-:W-:-:S07]  /*00e0*/  LEPC R20, `(.L_x_15) ;  /* 0x000000001014794e */ /* 0x000fce0000000000 */
[----:B--23--:R-:W-:Y:S05]  /*00f0*/  CALL.ABS.NOINC R2 ;  /* 0x0000000002007343 */ /* 0x00cfea0003c00000 */
.L_x_15:
[----:B------:R-:W-:Y:S05]  /*0100*/  EXIT ;  /* 0x000000000000794d */ /* 0x000fea0003800000 */
.L_x_16:
        /* <DEDUP_REMOVED lines=15> */
.L_x_20:


//--------------------- .nv.global.init           --------------------------
	.section	.nv.global.init,"aw",@progbits
.nv.global.init:
	.type		$str,@object
	.size		$str,(.L_0 - $str)
$str:
        /*0000*/ 	.byte	0x48, 0x65, 0x6c, 0x6c, 0x6f, 0x20, 0x57, 0x6f, 0x72, 0x6c, 0x64, 0x20, 0x66, 0x72, 0x6f, 0x6d
        /*0010*/ 	.byte	0x20, 0x47, 0x50, 0x55, 0x2c, 0x20, 0x62, 0x6c, 0x6f, 0x63, 0x6b, 0x20, 0x25, 0x64, 0x20, 0x61
        /*0020*/ 	.byte	0x6e, 0x64, 0x20, 0x74, 0x68, 0x72, 0x65, 0x61, 0x64, 0x20, 0x25, 0x64, 0x21, 0x0a, 0x00
.L_0:


//--------------------- .nv.shared.reserved.0     --------------------------
	.section	.nv.shared.reserved.0,"aw",@nobits
	.weak		__nv_reservedSMEM_offset_0_alias
	.size		__nv_reservedSMEM_offset_0_alias, 0, 64
	.other		__nv_reservedSMEM_offset_0_alias,@"STO_CUDA_RESERVED_SHARED STV_DEFAULT"
__nv_reservedSMEM_offset_0_alias:
	.zero		0
	.zero		64


//--------------------- .nv.constant0._Z20calculateNextLatticePaS_m --------------------------
	.section	.nv.constant0._Z20calculateNextLatticePaS_m,"a",@progbits
	.sectionflags	@""
	.align	4
.nv.constant0._Z20calculateNextLatticePaS_m:
	.zero		920


//--------------------- .nv.constant0._Z10cuda_hellov --------------------------
	.section	.nv.constant0._Z10cuda_hellov,"a",@progbits
	.sectionflags	@""
	.align	4
.nv.constant0._Z10cuda_hellov:
	.zero		896


//--------------------- SYMBOLS --------------------------

	.type		.nv.reservedSmem.offset0,@object
	.size		.nv.reservedSmem.offset0,0x4
	.type		vprintf,@function
